	.target	sm_90a

	.elftype	@"ET_EXEC"


//--------------------- .note.nv.tkinfo           --------------------------
	.section	.note.nv.tkinfo,"",@"SHT_NOTE"
	.sectionflags	@"SHF_NOTE_NV_TKINFO"
	.tkinfo
        /*0018*/ 	.word	0x00000002
        /*0030*/ 	.string	""
        /*0030*/ 	.string	"ptxas"
        /*0030*/ 	.string	"Cuda compilation tools, release 13.0, V13.0.88"
        /*0030*/ 	.string	"Build cuda_13.0.r13.0/compiler.36424714_0"
        /*0030*/ 	.string	"-arch sm_90a -m 64 "



//--------------------- .note.nv.cuinfo           --------------------------
	.section	.note.nv.cuinfo,"",@"SHT_NOTE"
	.sectionflags	@"SHF_NOTE_NV_CUINFO"
        /*0018*/ 	.short	0x0002
        /*001a*/ 	.short	0x005a
        /*001c*/ 	.short	0x0082
	.zero		2


//--------------------- .nv.info                  --------------------------
	.section	.nv.info,"",@"SHT_CUDA_INFO"
	.align	4


	//----- nvinfo : EIATTR_REGCOUNT
	.align		4
        /*0000*/ 	.byte	0x04, 0x2f
        /*0002*/ 	.short	(.L_12 - .L_11)
	.align		4
.L_11:
        /*0004*/ 	.word	index@(_ZN7cutlass13device_kernelINS_4gemm6kernel13GemmUniversalIN4cute5tupleIJiiiiEEENS1_10collective13CollectiveMmaINS1_37MainloopSm90TmaGmmaWarpSpecializedFP8ILi7ENS5_IJNS4_1CILi1EEESB_SB_EEENS1_35KernelTmaWarpSpecializedCooperativeEEENS5_IJNSA_ILi256EEENSA_ILi128EEENSA_ILi32EEEEEENS_12float_e5m2_tENS5_IJlSB_lEEESJ_SK_NS4_8TiledMMAINS4_8MMA_AtomIJNS4_4SM904GMMA31MMA_64x128x32_F32E5M2E5M2_SS_TNILNSO_7ScaleInE1ELSQ_1EEEEEENS4_6LayoutINS5_IJNSA_ILi2EEESB_SB_EEENS5_IJSB_NSA_ILi0EEESW_EEEEENS5_IJNS4_10UnderscoreESZ_SZ_EEEEENS4_13SM90_TMA_LOADENS4_14ComposedLayoutINS4_7SwizzleILi1ELi4ELi3EEENS4_18smem_ptr_flag_bitsILi8EEENST_INS5_IJNSA_ILi8EEESH_EEENS5_IJSH_SB_EEEEEEEvNS4_8identityES12_S1C_vS1D_EENS_8epilogue10collective6detail29Sm90TmaWarpSpecializedAdapterINS1G_15DefaultEpilogueISJ_SK_SK_NS1F_6thread17LinearCombinationISJ_Li1EffLNS1K_9ScaleType4KindE0ELNS_15FloatRoundStyleE2ESJ_EENS1_15EpilogueDefaultEEEEEvvEEEEvNT_6ParamsE)
        /*0008*/ 	.word	0x000000a8


	//----- nvinfo : EIATTR_FRAME_SIZE
	.align		4
.L_12:
        /*000c*/ 	.byte	0x04, 0x11
        /*000e*/ 	.short	(.L_14 - .L_13)
	.align		4
.L_13:
        /*0010*/ 	.word	index@(_ZN7cutlass13device_kernelINS_4gemm6kernel13GemmUniversalIN4cute5tupleIJiiiiEEENS1_10collective13CollectiveMmaINS1_37MainloopSm90TmaGmmaWarpSpecializedFP8ILi7ENS5_IJNS4_1CILi1EEESB_SB_EEENS1_35KernelTmaWarpSpecializedCooperativeEEENS5_IJNSA_ILi256EEENSA_ILi128EEENSA_ILi32EEEEEENS_12float_e5m2_tENS5_IJlSB_lEEESJ_SK_NS4_8TiledMMAINS4_8MMA_AtomIJNS4_4SM904GMMA31MMA_64x128x32_F32E5M2E5M2_SS_TNILNSO_7ScaleInE1ELSQ_1EEEEEENS4_6LayoutINS5_IJNSA_ILi2EEESB_SB_EEENS5_IJSB_NSA_ILi0EEESW_EEEEENS5_IJNS4_10UnderscoreESZ_SZ_EEEEENS4_13SM90_TMA_LOADENS4_14ComposedLayoutINS4_7SwizzleILi1ELi4ELi3EEENS4_18smem_ptr_flag_bitsILi8EEENST_INS5_IJNSA_ILi8EEESH_EEENS5_IJSH_SB_EEEEEEEvNS4_8identityES12_S1C_vS1D_EENS_8epilogue10collective6detail29Sm90TmaWarpSpecializedAdapterINS1G_15DefaultEpilogueISJ_SK_SK_NS1F_6thread17LinearCombinationISJ_Li1EffLNS1K_9ScaleType4KindE0ELNS_15FloatRoundStyleE2ESJ_EENS1_15EpilogueDefaultEEEEEvvEEEEvNT_6ParamsE)
        /*0014*/ 	.word	0x00000100


	//----- nvinfo : EIATTR_MIN_STACK_SIZE
	.align		4
.L_14:
        /*0018*/ 	.byte	0x04, 0x12
        /*001a*/ 	.short	(.L_16 - .L_15)
	.align		4
.L_15:
        /*001c*/ 	.word	index@(_ZN7cutlass13device_kernelINS_4gemm6kernel13GemmUniversalIN4cute5tupleIJiiiiEEENS1_10collective13CollectiveMmaINS1_37MainloopSm90TmaGmmaWarpSpecializedFP8ILi7ENS5_IJNS4_1CILi1EEESB_SB_EEENS1_35KernelTmaWarpSpecializedCooperativeEEENS5_IJNSA_ILi256EEENSA_ILi128EEENSA_ILi32EEEEEENS_12float_e5m2_tENS5_IJlSB_lEEESJ_SK_NS4_8TiledMMAINS4_8MMA_AtomIJNS4_4SM904GMMA31MMA_64x128x32_F32E5M2E5M2_SS_TNILNSO_7ScaleInE1ELSQ_1EEEEEENS4_6LayoutINS5_IJNSA_ILi2EEESB_SB_EEENS5_IJSB_NSA_ILi0EEESW_EEEEENS5_IJNS4_10UnderscoreESZ_SZ_EEEEENS4_13SM90_TMA_LOADENS4_14ComposedLayoutINS4_7SwizzleILi1ELi4ELi3EEENS4_18smem_ptr_flag_bitsILi8EEENST_INS5_IJNSA_ILi8EEESH_EEENS5_IJSH_SB_EEEEEEEvNS4_8identityES12_S1C_vS1D_EENS_8epilogue10collective6detail29Sm90TmaWarpSpecializedAdapterINS1G_15DefaultEpilogueISJ_SK_SK_NS1F_6thread17LinearCombinationISJ_Li1EffLNS1K_9ScaleType4KindE0ELNS_15FloatRoundStyleE2ESJ_EENS1_15EpilogueDefaultEEEEEvvEEEEvNT_6ParamsE)
        /*0020*/ 	.word	0x00000100
.L_16:


//--------------------- .nv.compat                --------------------------
	.section	.nv.compat,"",@"SHT_CUDA_COMPAT_INFO"
	.align	4
        /*0000*/ 	.byte	0x02, 0x09, 0x01, 0x00, 0x02, 0x02, 0x04, 0x00, 0x02, 0x05, 0x05, 0x00, 0x03, 0x07, 0x01, 0x01
        /*0010*/ 	.byte	0x02, 0x03, 0x01, 0x00, 0x02, 0x06, 0x01, 0x00, 0x04, 0x0b, 0x08, 0x00, 0x00, 0x00, 0x00, 0x00
        /*0020*/ 	.byte	0x00, 0x00, 0x00, 0x00


//--------------------- .nv.info._ZN7cutlass13device_kernelINS_4gemm6kernel13GemmUniversalIN4cute5tupleIJiiiiEEENS1_10collective13CollectiveMmaINS1_37MainloopSm90TmaGmmaWarpSpecializedFP8ILi7ENS5_IJNS4_1CILi1EEESB_SB_EEENS1_35KernelTmaWarpSpecializedCooperativeEEENS5_IJNSA_ILi256EEENSA_ILi128EEENSA_ILi32EEEEEENS_12float_e5m2_tENS5_IJlSB_lEEESJ_SK_NS4_8TiledMMAINS4_8MMA_AtomIJNS4_4SM904GMMA31MMA_64x128x32_F32E5M2E5M2_SS_TNILNSO_7ScaleInE1ELSQ_1EEEEEENS4_6LayoutINS5_IJNSA_ILi2EEESB_SB_EEENS5_IJSB_NSA_ILi0EEESW_EEEEENS5_IJNS4_10UnderscoreESZ_SZ_EEEEENS4_13SM90_TMA_LOADENS4_14ComposedLayoutINS4_7SwizzleILi1ELi4ELi3EEENS4_18smem_ptr_flag_bitsILi8EEENST_INS5_IJNSA_ILi8EEESH_EEENS5_IJSH_SB_EEEEEEEvNS4_8identityES12_S1C_vS1D_EENS_8epilogue10collective6detail29Sm90TmaWarpSpecializedAdapterINS1G_15DefaultEpilogueISJ_SK_SK_NS1F_6thread17LinearCombinationISJ_Li1EffLNS1K_9ScaleType4KindE0ELNS_15FloatRoundStyleE2ESJ_EENS1_15EpilogueDefaultEEEEEvvEEEEvNT_6ParamsE --------------------------
	.section	.nv.info._ZN7cutlass13device_kernelINS_4gemm6kernel13GemmUniversalIN4cute5tupleIJiiiiEEENS1_10collective13CollectiveMmaINS1_37MainloopSm90TmaGmmaWarpSpecializedFP8ILi7ENS5_IJNS4_1CILi1EEESB_SB_EEENS1_35KernelTmaWarpSpecializedCooperativeEEENS5_IJNSA_ILi256EEENSA_ILi128EEENSA_ILi32EEEEEENS_12float_e5m2_tENS5_IJlSB_lEEESJ_SK_NS4_8TiledMMAINS4_8MMA_AtomIJNS4_4SM904GMMA31MMA_64x128x32_F32E5M2E5M2_SS_TNILNSO_7ScaleInE1ELSQ_1EEEEEENS4_6LayoutINS5_IJNSA_ILi2EEESB_SB_EEENS5_IJSB_NSA_ILi0EEESW_EEEEENS5_IJNS4_10UnderscoreESZ_SZ_EEEEENS4_13SM90_TMA_LOADENS4_14ComposedLayoutINS4_7SwizzleILi1ELi4ELi3EEENS4_18smem_ptr_flag_bitsILi8EEENST_INS5_IJNSA_ILi8EEESH_EEENS5_IJSH_SB_EEEEEEEvNS4_8identityES12_S1C_vS1D_EENS_8epilogue10collective6detail29Sm90TmaWarpSpecializedAdapterINS1G_15DefaultEpilogueISJ_SK_SK_NS1F_6thread17LinearCombinationISJ_Li1EffLNS1K_9ScaleType4KindE0ELNS_15FloatRoundStyleE2ESJ_EENS1_15EpilogueDefaultEEEEEvvEEEEvNT_6ParamsE,"",@"SHT_CUDA_INFO"
	.sectionflags	@""
	.align	4


	//----- nvinfo : EIATTR_CUDA_API_VERSION
	.align		4
        /*0000*/ 	.byte	0x04, 0x37
        /*0002*/ 	.short	(.L_18 - .L_17)
.L_17:
        /*0004*/ 	.word	0x00000082


	//----- nvinfo : EIATTR_KPARAM_INFO
	.align		4
.L_18:
        /*0008*/ 	.byte	0x04, 0x17
        /*000a*/ 	.short	(.L_20 - .L_19)
.L_19:
        /*000c*/ 	.word	0x00000000
        /*0010*/ 	.short	0x0000
        /*0012*/ 	.short	0x0070
        /*0014*/ 	.byte	0x00, 0xf0, 0x01, 0x10


	//----- nvinfo : EIATTR_SPARSE_MMA_MASK
	.align		4
.L_20:
        /*0018*/ 	.byte	0x03, 0x50
        /*001a*/ 	.short	0x0000


	//----- nvinfo : EIATTR_MAXREG_COUNT
	.align		4
        /*001c*/ 	.byte	0x03, 0x1b
        /*001e*/ 	.short	0x00a8


	//----- nvinfo : EIATTR_NUM_BARRIERS
	.align		4
        /*0020*/ 	.byte	0x02, 0x4c
        /*0022*/ 	.byte	0x01
	.zero		1


	//----- nvinfo : EIATTR_ANNOTATIONS
	.align		4
        /*0024*/ 	.byte	0x04, 0x55
        /*0026*/ 	.short	(.L_22 - .L_21)


	//   ....[0]....
.L_21:
        /*0028*/ 	.word	0x00000001
        /*002c*/ 	.byte	0xf0, 0x05, 0x00, 0x00, 0x01, 0x00, 0x00, 0x00, 0x10, 0x06, 0x00, 0x00, 0x01, 0x00, 0x00, 0x00
        /* <DEDUP_REMOVED lines=193> */
        /*0c4c*/ 	.byte	0xc0, 0x03, 0x01, 0x00


	//----- nvinfo : EIATTR_MERCURY_ISA_VERSION
	.align		4
.L_22:
        /*0c50*/ 	.byte	0x03, 0x5f
        /*0c52*/ 	.short	0x0101


	//----- nvinfo : EIATTR_INT_WARP_WIDE_INSTR_OFFSETS
	.align		4
        /*0c54*/ 	.byte	0x04, 0x31
        /*0c56*/ 	.short	(.L_24 - .L_23)


	//   ....[0]....
.L_23:
        /*0c58*/ 	.word	0x000004c0


	//   ....[1]....
        /*0c5c*/ 	.word	0x000004d0


	//   ....[2]....
        /*0c60*/ 	.word	0x00000600


	//----- nvinfo : EIATTR_COOP_GROUP_MASK_REGIDS
	.align		4
.L_24:
        /*0c64*/ 	.byte	0x04, 0x29
        /*0c66*/ 	.short	(.L_26 - .L_25)


	//   ....[0]....
.L_25:
        /*0c68*/ 	.word	0xffffffff


	//   ....[1]....
        /*0c6c*/ 	.word	0xffffffff


	//   ....[2]....
        /*0c70*/ 	.word	0xffffffff


	//   ....[3]....
        /*0c74*/ 	.word	0xffffffff


	//   ....[4]....
        /*0c78*/ 	.word	0xffffffff


	//----- nvinfo : EIATTR_COOP_GROUP_INSTR_OFFSETS
	.align		4
.L_26:
        /*0c7c*/ 	.byte	0x04, 0x28
        /*0c7e*/ 	.short	(.L_28 - .L_27)


	//   ....[0]....
.L_27:
        /*0c80*/ 	.word	0x00000070


	//   ....[1]....
        /*0c84*/ 	.word	0x00000080


	//   ....[2]....
        /*0c88*/ 	.word	0x000001a0


	//   ....[3]....
        /*0c8c*/ 	.word	0x00000410


	//   ....[4]....
        /*0c90*/ 	.word	0x00001350


	//----- nvinfo : EIATTR_REG_RECONFIG
	.align		4
.L_28:
        /*0c94*/ 	.byte	0x01, 0x54
	.zero		2


	//----- nvinfo : EIATTR_MBARRIER_INSTR_OFFSETS
	.align		4
        /*0c98*/ 	.byte	0x04, 0x39
        /*0c9a*/ 	.short	(.L_30 - .L_29)


	//   ....[0]....
.L_29:
        /*0c9c*/ 	.word	0x00000320
        /*0ca0*/ 	.word	0x000000ff
        /*0ca4*/ 	.word	0x00000000
        /*0ca8*/ 	.short	0x0100
        /*0caa*/ 	.byte	0x09
	.zero		1


	//   ....[1]....
        /*0cac*/ 	.word	0x00000330
        /*0cb0*/ 	.word	0x000000ff
        /*0cb4*/ 	.word	0x00000038
        /*0cb8*/ 	.short	0x0100
        /*0cba*/ 	.byte	0x09
	.zero		1


	//   ....[2]....
        /*0cbc*/ 	.word	0x00000340
        /*0cc0*/ 	.word	0x000000ff
        /*0cc4*/ 	.word	0x00000008
        /*0cc8*/ 	.short	0x0100
        /*0cca*/ 	.byte	0x09
	.zero		1


	//   ....[3]....
        /*0ccc*/ 	.word	0x00000350
        /*0cd0*/ 	.word	0x000000ff
        /*0cd4*/ 	.word	0x00000040
        /*0cd8*/ 	.short	0x0100
        /*0cda*/ 	.byte	0x09
	.zero		1


	//   ....[4]....
        /*0cdc*/ 	.word	0x00000360
        /*0ce0*/ 	.word	0x000000ff
        /*0ce4*/ 	.word	0x00000010
        /*0ce8*/ 	.short	0x0100
        /*0cea*/ 	.byte	0x09
	.zero		1


	//   ....[5]....
        /*0cec*/ 	.word	0x00000370
        /*0cf0*/ 	.word	0x000000ff
        /*0cf4*/ 	.word	0x00000048
        /*0cf8*/ 	.short	0x0100
        /*0cfa*/ 	.byte	0x09
	.zero		1


	//   ....[6]....
        /*0cfc*/ 	.word	0x00000380
        /*0d00*/ 	.word	0x000000ff
        /*0d04*/ 	.word	0x00000018
        /*0d08*/ 	.short	0x0100
        /*0d0a*/ 	.byte	0x09
	.zero		1


	//   ....[7]....
        /*0d0c*/ 	.word	0x00000390
        /*0d10*/ 	.word	0x000000ff
        /*0d14*/ 	.word	0x00000050
        /*0d18*/ 	.short	0x0100
        /*0d1a*/ 	.byte	0x09
	.zero		1


	//   ....[8]....
        /*0d1c*/ 	.word	0x000003a0
        /*0d20*/ 	.word	0x000000ff
        /*0d24*/ 	.word	0x00000020
        /*0d28*/ 	.short	0x0100
        /*0d2a*/ 	.byte	0x09
	.zero		1


	//   ....[9]....
        /*0d2c*/ 	.word	0x000003b0
        /*0d30*/ 	.word	0x000000ff
        /*0d34*/ 	.word	0x00000058
        /*0d38*/ 	.short	0x0100
        /*0d3a*/ 	.byte	0x09
	.zero		1


	//   ....[10]....
        /*0d3c*/ 	.word	0x000003c0
        /*0d40*/ 	.word	0x000000ff
        /*0d44*/ 	.word	0x00000028
        /*0d48*/ 	.short	0x0100
        /*0d4a*/ 	.byte	0x09
	.zero		1


	//   ....[11]....
        /*0d4c*/ 	.word	0x000003d0
        /*0d50*/ 	.word	0x000000ff
        /*0d54*/ 	.word	0x00000060
        /*0d58*/ 	.short	0x0100
        /*0d5a*/ 	.byte	0x09
	.zero		1


	//   ....[12]....
        /*0d5c*/ 	.word	0x000003e0
        /*0d60*/ 	.word	0x000000ff
        /*0d64*/ 	.word	0x00000030
        /*0d68*/ 	.short	0x0100
        /*0d6a*/ 	.byte	0x09
	.zero		1


	//   ....[13]....
        /*0d6c*/ 	.word	0x000003f0
        /*0d70*/ 	.word	0x000000ff
        /*0d74*/ 	.word	0x00000068
        /*0d78*/ 	.short	0x0100
        /*0d7a*/ 	.byte	0x09
	.zero		1


	//   ....[14]....
        /*0d7c*/ 	.word	0x00000630
        /*0d80*/ 	.word	0x000000ff
        /*0d84*/ 	.word	0x00000080
        /*0d88*/ 	.short	0x0100
        /*0d8a*/ 	.byte	0x06
	.zero		1


	//   ....[15]....
        /*0d8c*/ 	.word	0x00000640
        /*0d90*/ 	.word	0x000000ff
        /*0d94*/ 	.word	0x00000088
        /*0d98*/ 	.short	0x0100
        /*0d9a*/ 	.byte	0x06
	.zero		1


	//   ....[16]....
        /*0d9c*/ 	.word	0x00001b60
        /*0da0*/ 	.word	0x000000ff
        /*0da4*/ 	.word	0x00000000
        /*0da8*/ 	.short	0x010a
        /*0daa*/ 	.byte	0x07
	.zero		1


	//   ....[17]....
        /*0dac*/ 	.word	0x00001bc0
        /*0db0*/ 	.word	0x000000ff
        /*0db4*/ 	.word	0x00000000
        /*0db8*/ 	.short	0x010a
        /*0dba*/ 	.byte	0x07
	.zero		1


	//   ....[18]....
        /*0dbc*/ 	.word	0x00002d90
        /*0dc0*/ 	.word	0x000000ff
        /*0dc4*/ 	.word	0x00000000
        /*0dc8*/ 	.short	0x010a
        /*0dca*/ 	.byte	0x09
	.zero		1


	//   ....[19]....
        /*0dcc*/ 	.word	0x00002dd0
        /*0dd0*/ 	.word	0x000000ff
        /*0dd4*/ 	.word	0x00000000
        /*0dd8*/ 	.short	0x010a
        /*0dda*/ 	.byte	0x09
	.zero		1


	//   ....[20]....
        /*0ddc*/ 	.word	0x00003dd0
        /*0de0*/ 	.word	0x000000ff
        /*0de4*/ 	.word	0x00000000
        /*0de8*/ 	.short	0x0101
        /*0dea*/ 	.byte	0x08
	.zero		1


	//   ....[21]....
        /*0dec*/ 	.word	0x00004fc0
        /*0df0*/ 	.word	0x000000ff
        /*0df4*/ 	.word	0x00000000
        /*0df8*/ 	.short	0x0101
        /*0dfa*/ 	.byte	0x06
	.zero		1


	//   ....[22]....
        /*0dfc*/ 	.word	0x0000f410
        /*0e00*/ 	.word	0x0000000d
        /*0e04*/ 	.word	0x00000038
        /*0e08*/ 	.short	0x010a
        /*0e0a*/ 	.byte	0x3f
	.zero		1


	//   ....[23]....
        /*0e0c*/ 	.word	0x0000f830
        /*0e10*/ 	.word	0x00000004
        /*0e14*/ 	.word	0x00000088
        /*0e18*/ 	.short	0x0101
        /*0e1a*/ 	.byte	0x3f
	.zero		1


	//   ....[24]....
        /*0e1c*/ 	.word	0x0000ff60
        /*0e20*/ 	.word	0x00000007
        /*0e24*/ 	.word	0x00000000
        /*0e28*/ 	.short	0x010a
        /*0e2a*/ 	.byte	0x3f
	.zero		1


	//   ....[25]....
        /*0e2c*/ 	.word	0x0000ffe0
        /*0e30*/ 	.word	0x00000009
        /*0e34*/ 	.word	0x00000000
        /*0e38*/ 	.short	0x010a
        /*0e3a*/ 	.byte	0x3f
	.zero		1


	//   ....[26]....
        /*0e3c*/ 	.word	0x00010070
        /*0e40*/ 	.word	0x00000006
        /*0e44*/ 	.word	0x00000000
        /*0e48*/ 	.short	0x010a
        /*0e4a*/ 	.byte	0x3f
	.zero		1


	//   ....[27]....
        /*0e4c*/ 	.word	0x00010100
        /*0e50*/ 	.word	0x00000009
        /*0e54*/ 	.word	0x00000000
        /*0e58*/ 	.short	0x010a
        /*0e5a*/ 	.byte	0x3f
	.zero		1


	//   ....[28]....
        /*0e5c*/ 	.word	0x00010190
        /*0e60*/ 	.word	0x00000006
        /*0e64*/ 	.word	0x00000000
        /*0e68*/ 	.short	0x010a
        /*0e6a*/ 	.byte	0x3f
	.zero		1


	//   ....[29]....
        /*0e6c*/ 	.word	0x00010220
        /*0e70*/ 	.word	0x00000009
        /*0e74*/ 	.word	0x00000000
        /*0e78*/ 	.short	0x010a
        /*0e7a*/ 	.byte	0x3f
	.zero		1


	//   ....[30]....
        /*0e7c*/ 	.word	0x000102b0
        /*0e80*/ 	.word	0x00000003
        /*0e84*/ 	.word	0x00000000
        /*0e88*/ 	.short	0x010a
        /*0e8a*/ 	.byte	0x3f
	.zero		1


	//   ....[31]....
        /*0e8c*/ 	.word	0x00010320
        /*0e90*/ 	.word	0x00000003
        /*0e94*/ 	.word	0x00000000
        /*0e98*/ 	.short	0x010a
        /*0e9a*/ 	.byte	0x3f
	.zero		1


	//   ....[32]....
        /*0e9c*/ 	.word	0x00010390
        /*0ea0*/ 	.word	0x00000000
        /*0ea4*/ 	.word	0x00000000
        /*0ea8*/ 	.short	0x010a
        /*0eaa*/ 	.byte	0x3f
	.zero		1


	//   ....[33]....
        /*0eac*/ 	.word	0x00010470
        /*0eb0*/ 	.word	0x0000000d
        /*0eb4*/ 	.word	0x00000038
        /*0eb8*/ 	.short	0x010a
        /*0eba*/ 	.byte	0x3f
	.zero		1


	//   ....[34]....
        /*0ebc*/ 	.word	0x00010550
        /*0ec0*/ 	.word	0x00000007
        /*0ec4*/ 	.word	0x00000000
        /*0ec8*/ 	.short	0x010a
        /*0eca*/ 	.byte	0x3f
	.zero		1


	//   ....[35]....
        /*0ecc*/ 	.word	0x000105a0
        /*0ed0*/ 	.word	0x00000009
        /*0ed4*/ 	.word	0x00000000
        /*0ed8*/ 	.short	0x010a
        /*0eda*/ 	.byte	0x3f
	.zero		1


	//   ....[36]....
        /*0edc*/ 	.word	0x000105f0
        /*0ee0*/ 	.word	0x00000006
        /*0ee4*/ 	.word	0x00000000
        /*0ee8*/ 	.short	0x010a
        /*0eea*/ 	.byte	0x3f
	.zero		1


	//   ....[37]....
        /*0eec*/ 	.word	0x00010640
        /*0ef0*/ 	.word	0x00000009
        /*0ef4*/ 	.word	0x00000000
        /*0ef8*/ 	.short	0x010a
        /*0efa*/ 	.byte	0x3f
	.zero		1


	//   ....[38]....
        /*0efc*/ 	.word	0x00010690
        /*0f00*/ 	.word	0x00000006
        /*0f04*/ 	.word	0x00000000
        /*0f08*/ 	.short	0x010a
        /*0f0a*/ 	.byte	0x3f
	.zero		1


	//   ....[39]....
        /*0f0c*/ 	.word	0x000106e0
        /*0f10*/ 	.word	0x00000009
        /*0f14*/ 	.word	0x00000000
        /*0f18*/ 	.short	0x010a
        /*0f1a*/ 	.byte	0x3f
	.zero		1


	//----- nvinfo : EIATTR_NUM_MBARRIERS
	.align		4
.L_30:
        /*0f1c*/ 	.byte	0x03, 0x38
        /*0f1e*/ 	.short	0x0010


	//----- nvinfo : EIATTR_EXIT_INSTR_OFFSETS
	.align		4
        /*0f20*/ 	.byte	0x04, 0x1c
        /*0f22*/ 	.short	(.L_32 - .L_31)


	//   ....[0]....
.L_31:
        /*0f24*/ 	.word	0x000006a0


	//   ....[1]....
        /*0f28*/ 	.word	0x00000ff0


	//   ....[2]....
        /*0f2c*/ 	.word	0x0000ea50


	//   ....[3]....
        /*0f30*/ 	.word	0x0000f0a0


	//   ....[4]....
        /*0f34*/ 	.word	0x00010300


	//----- nvinfo : EIATTR_MAX_THREADS
	.align		4
.L_32:
        /*0f38*/ 	.byte	0x04, 0x05
        /*0f3a*/ 	.short	(.L_34 - .L_33)
.L_33:
        /*0f3c*/ 	.word	0x00000180
        /*0f40*/ 	.word	0x00000001
        /*0f44*/ 	.word	0x00000001


	//----- nvinfo : EIATTR_CRS_STACK_SIZE
	.align		4
.L_34:
        /*0f48*/ 	.byte	0x04, 0x1e
        /*0f4a*/ 	.short	(.L_36 - .L_35)
.L_35:
        /*0f4c*/ 	.word	0x00000000


	//----- nvinfo : EIATTR_CBANK_PARAM_SIZE
	.align		4
.L_36:
        /*0f50*/ 	.byte	0x03, 0x19
        /*0f52*/ 	.short	0x0470


	//----- nvinfo : EIATTR_PARAM_CBANK
	.align		4
        /*0f54*/ 	.byte	0x04, 0x0a
        /*0f56*/ 	.short	(.L_38 - .L_37)
	.align		4
.L_37:
        /*0f58*/ 	.word	index@(.nv.constant0._ZN7cutlass13device_kernelINS_4gemm6kernel13GemmUniversalIN4cute5tupleIJiiiiEEENS1_10collective13CollectiveMmaINS1_37MainloopSm90TmaGmmaWarpSpecializedFP8ILi7ENS5_IJNS4_1CILi1EEESB_SB_EEENS1_35KernelTmaWarpSpecializedCooperativeEEENS5_IJNSA_ILi256EEENSA_ILi128EEENSA_ILi32EEEEEENS_12float_e5m2_tENS5_IJlSB_lEEESJ_SK_NS4_8TiledMMAINS4_8MMA_AtomIJNS4_4SM904GMMA31MMA_64x128x32_F32E5M2E5M2_SS_TNILNSO_7ScaleInE1ELSQ_1EEEEEENS4_6LayoutINS5_IJNSA_ILi2EEESB_SB_EEENS5_IJSB_NSA_ILi0EEESW_EEEEENS5_IJNS4_10UnderscoreESZ_SZ_EEEEENS4_13SM90_TMA_LOADENS4_14ComposedLayoutINS4_7SwizzleILi1ELi4ELi3EEENS4_18smem_ptr_flag_bitsILi8EEENST_INS5_IJNSA_ILi8EEESH_EEENS5_IJSH_SB_EEEEEEEvNS4_8identityES12_S1C_vS1D_EENS_8epilogue10collective6detail29Sm90TmaWarpSpecializedAdapterINS1G_15DefaultEpilogueISJ_SK_SK_NS1F_6thread17LinearCombinationISJ_Li1EffLNS1K_9ScaleType4KindE0ELNS_15FloatRoundStyleE2ESJ_EENS1_15EpilogueDefaultEEEEEvvEEEEvNT_6ParamsE)
        /*0f5c*/ 	.short	0x0210
        /*0f5e*/ 	.short	0x0470


	//----- nvinfo : EIATTR_SW_WAR
	.align		4
.L_38:
        /*0f60*/ 	.byte	0x04, 0x36
        /*0f62*/ 	.short	(.L_40 - .L_39)
.L_39:
        /*0f64*/ 	.word	0x00000008
.L_40:


//--------------------- .nv.callgraph             --------------------------
	.section	.nv.callgraph,"",@"SHT_CUDA_CALLGRAPH"
	.align	4
	.sectionentsize	8
	.align		4
        /*0000*/ 	.word	0x00000000
	.align		4
        /*0004*/ 	.word	0xffffffff
	.align		4
        /*0008*/ 	.word	0x00000000
	.align		4
        /*000c*/ 	.word	0xfffffffe
	.align		4
        /*0010*/ 	.word	0x00000000
	.align		4
        /*0014*/ 	.word	0xfffffffd
	.align		4
        /*0018*/ 	.word	0x00000000
	.align		4
        /*001c*/ 	.word	0xfffffffc


//--------------------- .nv.constant4             --------------------------
	.section	.nv.constant4,"a",@progbits
	.align	8
	.align		8
.nv.constant4:
        /*0000*/ 	.dword	_ZN40_INTERNAL_6ec0c16e_4_k_cu_cdc42dcd_251214cuda3std3__45__cpo5beginE
	.align		8
        /*0008*/ 	.dword	_ZN40_INTERNAL_6ec0c16e_4_k_cu_cdc42dcd_251214cuda3std3__45__cpo3endE
	.align		8
        /*0010*/ 	.dword	_ZN40_INTERNAL_6ec0c16e_4_k_cu_cdc42dcd_251214cuda3std3__45__cpo6cbeginE
	.align		8
        /*0018*/ 	.dword	_ZN40_INTERNAL_6ec0c16e_4_k_cu_cdc42dcd_251214cuda3std3__45__cpo4cendE
	.align		8
        /*0020*/ 	.dword	_ZN40_INTERNAL_6ec0c16e_4_k_cu_cdc42dcd_251214cuda3std3__442_GLOBAL__N__6ec0c16e_4_k_cu_cdc42dcd_251216ignoreE
	.align		8
        /*0028*/ 	.dword	_ZN40_INTERNAL_6ec0c16e_4_k_cu_cdc42dcd_251214cuda3std3__419piecewise_constructE
	.align		8
        /*0030*/ 	.dword	_ZN40_INTERNAL_6ec0c16e_4_k_cu_cdc42dcd_251214cuda3std3__48in_placeE
	.align		8
        /*0038*/ 	.dword	_ZN40_INTERNAL_6ec0c16e_4_k_cu_cdc42dcd_251214cuda3std6ranges3__45__cpo4swapE
	.align		8
        /*0040*/ 	.dword	_ZN40_INTERNAL_6ec0c16e_4_k_cu_cdc42dcd_251214cuda3std6ranges3__45__cpo9iter_moveE
	.align		8
        /*0048*/ 	.dword	_ZN40_INTERNAL_6ec0c16e_4_k_cu_cdc42dcd_251214cute7productE
	.align		8
        /*0050*/ 	.dword	_ZN40_INTERNAL_6ec0c16e_4_k_cu_cdc42dcd_251214cute1_E


//--------------------- .text._ZN7cutlass13device_kernelINS_4gemm6kernel13GemmUniversalIN4cute5tupleIJiiiiEEENS1_10collective13CollectiveMmaINS1_37MainloopSm90TmaGmmaWarpSpecializedFP8ILi7ENS5_IJNS4_1CILi1EEESB_SB_EEENS1_35KernelTmaWarpSpecializedCooperativeEEENS5_IJNSA_ILi256EEENSA_ILi128EEENSA_ILi32EEEEEENS_12float_e5m2_tENS5_IJlSB_lEEESJ_SK_NS4_8TiledMMAINS4_8MMA_AtomIJNS4_4SM904GMMA31MMA_64x128x32_F32E5M2E5M2_SS_TNILNSO_7ScaleInE1ELSQ_1EEEEEENS4_6LayoutINS5_IJNSA_ILi2EEESB_SB_EEENS5_IJSB_NSA_ILi0EEESW_EEEEENS5_IJNS4_10UnderscoreESZ_SZ_EEEEENS4_13SM90_TMA_LOADENS4_14ComposedLayoutINS4_7SwizzleILi1ELi4ELi3EEENS4_18smem_ptr_flag_bitsILi8EEENST_INS5_IJNSA_ILi8EEESH_EEENS5_IJSH_SB_EEEEEEEvNS4_8identityES12_S1C_vS1D_EENS_8epilogue10collective6detail29Sm90TmaWarpSpecializedAdapterINS1G_15DefaultEpilogueISJ_SK_SK_NS1F_6thread17LinearCombinationISJ_Li1EffLNS1K_9ScaleType4KindE0ELNS_15FloatRoundStyleE2ESJ_EENS1_15EpilogueDefaultEEEEEvvEEEEvNT_6ParamsE --------------------------
	.section	.text._ZN7cutlass13device_kernelINS_4gemm6kernel13GemmUniversalIN4cute5tupleIJiiiiEEENS1_10collective13CollectiveMmaINS1_37MainloopSm90TmaGmmaWarpSpecializedFP8ILi7ENS5_IJNS4_1CILi1EEESB_SB_EEENS1_35KernelTmaWarpSpecializedCooperativeEEENS5_IJNSA_ILi256EEENSA_ILi128EEENSA_ILi32EEEEEENS_12float_e5m2_tENS5_IJlSB_lEEESJ_SK_NS4_8TiledMMAINS4_8MMA_AtomIJNS4_4SM904GMMA31MMA_64x128x32_F32E5M2E5M2_SS_TNILNSO_7ScaleInE1ELSQ_1EEEEEENS4_6LayoutINS5_IJNSA_ILi2EEESB_SB_EEENS5_IJSB_NSA_ILi0EEESW_EEEEENS5_IJNS4_10UnderscoreESZ_SZ_EEEEENS4_13SM90_TMA_LOADENS4_14ComposedLayoutINS4_7SwizzleILi1ELi4ELi3EEENS4_18smem_ptr_flag_bitsILi8EEENST_INS5_IJNSA_ILi8EEESH_EEENS5_IJSH_SB_EEEEEEEvNS4_8identityES12_S1C_vS1D_EENS_8epilogue10collective6detail29Sm90TmaWarpSpecializedAdapterINS1G_15DefaultEpilogueISJ_SK_SK_NS1F_6thread17LinearCombinationISJ_Li1EffLNS1K_9ScaleType4KindE0ELNS_15FloatRoundStyleE2ESJ_EENS1_15EpilogueDefaultEEEEEvvEEEEvNT_6ParamsE,"ax",@progbits
	.align	128
.text._ZN7cutlass13device_kernelINS_4gemm6kernel13GemmUniversalIN4cute5tupleIJiiiiEEENS1_10collective13CollectiveMmaINS1_37MainloopSm90TmaGmmaWarpSpecializedFP8ILi7ENS5_IJNS4_1CILi1EEESB_SB_EEENS1_35KernelTmaWarpSpecializedCooperativeEEENS5_IJNSA_ILi256EEENSA_ILi128EEENSA_ILi32EEEEEENS_12float_e5m2_tENS5_IJlSB_lEEESJ_SK_NS4_8TiledMMAINS4_8MMA_AtomIJNS4_4SM904GMMA31MMA_64x128x32_F32E5M2E5M2_SS_TNILNSO_7ScaleInE1ELSQ_1EEEEEENS4_6LayoutINS5_IJNSA_ILi2EEESB_SB_EEENS5_IJSB_NSA_ILi0EEESW_EEEEENS5_IJNS4_10UnderscoreESZ_SZ_EEEEENS4_13SM90_TMA_LOADENS4_14ComposedLayoutINS4_7SwizzleILi1ELi4ELi3EEENS4_18smem_ptr_flag_bitsILi8EEENST_INS5_IJNSA_ILi8EEESH_EEENS5_IJSH_SB_EEEEEEEvNS4_8identityES12_S1C_vS1D_EENS_8epilogue10collective6detail29Sm90TmaWarpSpecializedAdapterINS1G_15DefaultEpilogueISJ_SK_SK_NS1F_6thread17LinearCombinationISJ_Li1EffLNS1K_9ScaleType4KindE0ELNS_15FloatRoundStyleE2ESJ_EENS1_15EpilogueDefaultEEEEEvvEEEEvNT_6ParamsE:
        .type           _ZN7cutlass13device_kernelINS_4gemm6kernel13GemmUniversalIN4cute5tupleIJiiiiEEENS1_10collective13CollectiveMmaINS1_37MainloopSm90TmaGmmaWarpSpecializedFP8ILi7ENS5_IJNS4_1CILi1EEESB_SB_EEENS1_35KernelTmaWarpSpecializedCooperativeEEENS5_IJNSA_ILi256EEENSA_ILi128EEENSA_ILi32EEEEEENS_12float_e5m2_tENS5_IJlSB_lEEESJ_SK_NS4_8TiledMMAINS4_8MMA_AtomIJNS4_4SM904GMMA31MMA_64x128x32_F32E5M2E5M2_SS_TNILNSO_7ScaleInE1ELSQ_1EEEEEENS4_6LayoutINS5_IJNSA_ILi2EEESB_SB_EEENS5_IJSB_NSA_ILi0EEESW_EEEEENS5_IJNS4_10UnderscoreESZ_SZ_EEEEENS4_13SM90_TMA_LOADENS4_14ComposedLayoutINS4_7SwizzleILi1ELi4ELi3EEENS4_18smem_ptr_flag_bitsILi8EEENST_INS5_IJNSA_ILi8EEESH_EEENS5_IJSH_SB_EEEEEEEvNS4_8identityES12_S1C_vS1D_EENS_8epilogue10collective6detail29Sm90TmaWarpSpecializedAdapterINS1G_15DefaultEpilogueISJ_SK_SK_NS1F_6thread17LinearCombinationISJ_Li1EffLNS1K_9ScaleType4KindE0ELNS_15FloatRoundStyleE2ESJ_EENS1_15EpilogueDefaultEEEEEvvEEEEvNT_6ParamsE,@function
        .size           _ZN7cutlass13device_kernelINS_4gemm6kernel13GemmUniversalIN4cute5tupleIJiiiiEEENS1_10collective13CollectiveMmaINS1_37MainloopSm90TmaGmmaWarpSpecializedFP8ILi7ENS5_IJNS4_1CILi1EEESB_SB_EEENS1_35KernelTmaWarpSpecializedCooperativeEEENS5_IJNSA_ILi256EEENSA_ILi128EEENSA_ILi32EEEEEENS_12float_e5m2_tENS5_IJlSB_lEEESJ_SK_NS4_8TiledMMAINS4_8MMA_AtomIJNS4_4SM904GMMA31MMA_64x128x32_F32E5M2E5M2_SS_TNILNSO_7ScaleInE1ELSQ_1EEEEEENS4_6LayoutINS5_IJNSA_ILi2EEESB_SB_EEENS5_IJSB_NSA_ILi0EEESW_EEEEENS5_IJNS4_10UnderscoreESZ_SZ_EEEEENS4_13SM90_TMA_LOADENS4_14ComposedLayoutINS4_7SwizzleILi1ELi4ELi3EEENS4_18smem_ptr_flag_bitsILi8EEENST_INS5_IJNSA_ILi8EEESH_EEENS5_IJSH_SB_EEEEEEEvNS4_8identityES12_S1C_vS1D_EENS_8epilogue10collective6detail29Sm90TmaWarpSpecializedAdapterINS1G_15DefaultEpilogueISJ_SK_SK_NS1F_6thread17LinearCombinationISJ_Li1EffLNS1K_9ScaleType4KindE0ELNS_15FloatRoundStyleE2ESJ_EENS1_15EpilogueDefaultEEEEEvvEEEEvNT_6ParamsE,(.L_x_335 - _ZN7cutlass13device_kernelINS_4gemm6kernel13GemmUniversalIN4cute5tupleIJiiiiEEENS1_10collective13CollectiveMmaINS1_37MainloopSm90TmaGmmaWarpSpecializedFP8ILi7ENS5_IJNS4_1CILi1EEESB_SB_EEENS1_35KernelTmaWarpSpecializedCooperativeEEENS5_IJNSA_ILi256EEENSA_ILi128EEENSA_ILi32EEEEEENS_12float_e5m2_tENS5_IJlSB_lEEESJ_SK_NS4_8TiledMMAINS4_8MMA_AtomIJNS4_4SM904GMMA31MMA_64x128x32_F32E5M2E5M2_SS_TNILNSO_7ScaleInE1ELSQ_1EEEEEENS4_6LayoutINS5_IJNSA_ILi2EEESB_SB_EEENS5_IJSB_NSA_ILi0EEESW_EEEEENS5_IJNS4_10UnderscoreESZ_SZ_EEEEENS4_13SM90_TMA_LOADENS4_14ComposedLayoutINS4_7SwizzleILi1ELi4ELi3EEENS4_18smem_ptr_flag_bitsILi8EEENST_INS5_IJNSA_ILi8EEESH_EEENS5_IJSH_SB_EEEEEEEvNS4_8identityES12_S1C_vS1D_EENS_8epilogue10collective6detail29Sm90TmaWarpSpecializedAdapterINS1G_15DefaultEpilogueISJ_SK_SK_NS1F_6thread17LinearCombinationISJ_Li1EffLNS1K_9ScaleType4KindE0ELNS_15FloatRoundStyleE2ESJ_EENS1_15EpilogueDefaultEEEEEvvEEEEvNT_6ParamsE)
        .other          _ZN7cutlass13device_kernelINS_4gemm6kernel13GemmUniversalIN4cute5tupleIJiiiiEEENS1_10collective13CollectiveMmaINS1_37MainloopSm90TmaGmmaWarpSpecializedFP8ILi7ENS5_IJNS4_1CILi1EEESB_SB_EEENS1_35KernelTmaWarpSpecializedCooperativeEEENS5_IJNSA_ILi256EEENSA_ILi128EEENSA_ILi32EEEEEENS_12float_e5m2_tENS5_IJlSB_lEEESJ_SK_NS4_8TiledMMAINS4_8MMA_AtomIJNS4_4SM904GMMA31MMA_64x128x32_F32E5M2E5M2_SS_TNILNSO_7ScaleInE1ELSQ_1EEEEEENS4_6LayoutINS5_IJNSA_ILi2EEESB_SB_EEENS5_IJSB_NSA_ILi0EEESW_EEEEENS5_IJNS4_10UnderscoreESZ_SZ_EEEEENS4_13SM90_TMA_LOADENS4_14ComposedLayoutINS4_7SwizzleILi1ELi4ELi3EEENS4_18smem_ptr_flag_bitsILi8EEENST_INS5_IJNSA_ILi8EEESH_EEENS5_IJSH_SB_EEEEEEEvNS4_8identityES12_S1C_vS1D_EENS_8epilogue10collective6detail29Sm90TmaWarpSpecializedAdapterINS1G_15DefaultEpilogueISJ_SK_SK_NS1F_6thread17LinearCombinationISJ_Li1EffLNS1K_9ScaleType4KindE0ELNS_15FloatRoundStyleE2ESJ_EENS1_15EpilogueDefaultEEEEEvvEEEEvNT_6ParamsE,@"STO_CUDA_ENTRY STV_DEFAULT"
_ZN7cutlass13device_kernelINS_4gemm6kernel13GemmUniversalIN4cute5tupleIJiiiiEEENS1_10collective13CollectiveMmaINS1_37MainloopSm90TmaGmmaWarpSpecializedFP8ILi7ENS5_IJNS4_1CILi1EEESB_SB_EEENS1_35KernelTmaWarpSpecializedCooperativeEEENS5_IJNSA_ILi256EEENSA_ILi128EEENSA_ILi32EEEEEENS_12float_e5m2_tENS5_IJlSB_lEEESJ_SK_NS4_8TiledMMAINS4_8MMA_AtomIJNS4_4SM904GMMA31MMA_64x128x32_F32E5M2E5M2_SS_TNILNSO_7ScaleInE1ELSQ_1EEEEEENS4_6LayoutINS5_IJNSA_ILi2EEESB_SB_EEENS5_IJSB_NSA_ILi0EEESW_EEEEENS5_IJNS4_10UnderscoreESZ_SZ_EEEEENS4_13SM90_TMA_LOADENS4_14ComposedLayoutINS4_7SwizzleILi1ELi4ELi3EEENS4_18smem_ptr_flag_bitsILi8EEENST_INS5_IJNSA_ILi8EEESH_EEENS5_IJSH_SB_EEEEEEEvNS4_8identityES12_S1C_vS1D_EENS_8epilogue10collective6detail29Sm90TmaWarpSpecializedAdapterINS1G_15DefaultEpilogueISJ_SK_SK_NS1F_6thread17LinearCombinationISJ_Li1EffLNS1K_9ScaleType4KindE0ELNS_15FloatRoundStyleE2ESJ_EENS1_15EpilogueDefaultEEEEEvvEEEEvNT_6ParamsE:
[----:B------:R-:W0:Y:S02]  /*0000*/  LDC R1, c[0x0][0x28] ;  /* 0x00000a00ff017b82 */ /* 0x000e240000000800 */
[----:B0-----:R-:W-:Y:S01]  /*0010*/  VIADD R1, R1, 0xffffff00 ;  /* 0xffffff0001017836 */ /* 0x001fe20000000000 */
[----:B------:R-:W0:Y:S01]  /*0020*/  S2R R2, SR_TID.X ;  /* 0x0000000000027919 */ /* 0x000e220000002100 */
[----:B------:R-:W-:Y:S01]  /*0030*/  ELECT P0, URZ, PT ;  /* 0x00000000003f782f */ /* 0x000fe20003800000 */
[----:B------:R-:W-:Y:S01]  /*0040*/  BSSY B0, `(.L_x_0) ;  /* 0x0000015000007945 */ /* 0x000fe20003800000 */
[--C-:B0-----:R-:W-:Y:S02]  /*0050*/  SHF.R.U32.HI R0, RZ, 0x5, R2.reuse ;  /* 0x00000005ff007819 */ /* 0x101fe40000011602 */
[----:B------:R-:W-:-:S03]  /*0060*/  SHF.R.U32.HI R2, RZ, 0x7, R2 ;  /* 0x00000007ff027819 */ /* 0x000fc60000011602 */
[----:B------:R-:W0:Y:S04]  /*0070*/  SHFL.IDX PT, R3, R0, RZ, 0x1f ;  /* 0x00001fff00037589 */ /* 0x000e2800000e0000 */
[----:B------:R-:W1:Y:S01]  /*0080*/  SHFL.IDX PT, R2, R2, RZ, 0x1f ;  /* 0x00001fff02027589 */ /* 0x000e6200000e0000 */
[----:B0-----:R-:W-:Y:S02]  /*0090*/  R2UR UR4, R3 ;  /* 0x00000000030472ca */ /* 0x001fe400000e0000 */
[----:B-1----:R-:W-:-:S11]  /*00a0*/  R2UR UR6, R2 ;  /* 0x00000000020672ca */ /* 0x002fd600000e0000 */
[----:B------:R-:W-:Y:S02]  /*00b0*/  USHF.R.S32.HI UR5, URZ, 0x1f, UR4 ;  /* 0x0000001f3f057899 */ /* 0x000fe40008011404 */
[----:B------:R-:W-:Y:S02]  /*00c0*/  ISETP.NE.OR P0, PT, RZ, UR4, !P0 ;  /* 0x00000004ff007c0c */ /* 0x000fe4000c705670 */
[----:B------:R-:W-:-:S04]  /*00d0*/  ULEA.HI UR5, UR5, UR4, URZ, 0x2 ;  /* 0x0000000405057291 */ /* 0x000fc8000f8f103f */
[----:B------:R-:W-:-:S04]  /*00e0*/  ULOP3.LUT UR5, UR5, 0xfffffffc, URZ, 0xc0, !UPT ;  /* 0xfffffffc05057892 */ /* 0x000fc8000f8ec03f */
[----:B------:R-:W-:-:S03]  /*00f0*/  UIADD3 UR8, UR4, -UR5, URZ ;  /* 0x8000000504087290 */ /* 0x000fc6000fffe03f */
[----:B------:R-:W-:Y:S09]  /*0100*/  @P0 BRA `(.L_x_1) ;  /* 0x0000000000200947 */ /* 0x000ff20003800000 */
[----:B------:R-:W-:Y:S02]  /*0110*/  ULDC.64 UR4, c[0x0][0x198] ;  /* 0x0000660000047ab9 */ /* 0x000fe40000000a00 */
[----:B------:R-:W-:Y:S02]  /*0120*/  UIADD3 UR10, UP0, UR4, 0xf0, URZ ;  /* 0x000000f0040a7890 */ /* 0x000fe4000ff1e03f */
[----:B------:R-:W-:Y:S02]  /*0130*/  UIADD3 UR4, UP1, UR4, 0x1f0, URZ ;  /* 0x000001f004047890 */ /* 0x000fe4000ff3e03f */
[----:B------:R-:W-:Y:S02]  /*0140*/  UIADD3.X UR11, URZ, UR5, URZ, UP0, !UPT ;  /* 0x000000053f0b7290 */ /* 0x000fe400087fe43f */
[----:B------:R-:W-:-:S07]  /*0150*/  UIADD3.X UR5, URZ, UR5, URZ, UP1, !UPT ;  /* 0x000000053f057290 */ /* 0x000fce0008ffe43f */
[----:B------:R0:W-:Y:S02]  /*0160*/  UTMACCTL.PF [UR10] ;  /* 0x000000000a0079b9 */ /* 0x0001e40008040000 */
[----:B------:R0:W-:Y:S02]  /*0170*/  UTMACCTL.PF [UR4] ;  /* 0x00000000040079b9 */ /* 0x0001e40008040000 */
[----:B0-----:R-:W-:Y:S01]  /*0180*/  NOP ;  /* 0x0000000000007918 */ /* 0x001fe20000000000 */
.L_x_1:
[----:B------:R-:W-:Y:S05]  /*0190*/  BSYNC B0 ;  /* 0x0000000000007941 */ /* 0x000fea0003800000 */
.L_x_0:
[----:B------:R-:W0:Y:S01]  /*01a0*/  SHFL.IDX PT, R2, R0, RZ, 0x1f ;  /* 0x00001fff00027589 */ /* 0x000e2200000e0000 */
[----:B------:R-:W-:Y:S01]  /*01b0*/  UISETP.NE.AND UP0, UPT, UR8, 0x3, UPT ;  /* 0x000000030800788c */ /* 0x000fe2000bf05270 */
[----:B------:R-:W-:Y:S01]  /*01c0*/  ISETP.NE.AND P1, PT, RZ, UR6, PT ;  /* 0x00000006ff007c0c */ /* 0x000fe2000bf25270 */
[----:B------:R-:W-:Y:S02]  /*01d0*/  UIADD3 UR10, UR6, -0x1, URZ ;  /* 0xffffffff060a7890 */ /* 0x000fe4000fffe03f */
[----:B------:R-:W-:Y:S02]  /*01e0*/  UISETP.EQ.OR UP0, UPT, UR8, URZ, !UP0 ;  /* 0x0000003f0800728c */ /* 0x000fe4000c702670 */
[----:B------:R-:W-:Y:S02]  /*01f0*/  UISETP.GE.U32.AND UP1, UPT, UR10, 0x2, UPT ;  /* 0x000000020a00788c */ /* 0x000fe4000bf26070 */
[----:B------:R-:W-:-:S04]  /*0200*/  UISETP.EQ.AND UP0, UPT, UR6, URZ, UP0 ;  /* 0x0000003f0600728c */ /* 0x000fc80008702270 */
[----:B------:R-:W-:-:S04]  /*0210*/  USEL UR13, URZ, 0x1, !UP0 ;  /* 0x000000013f0d7887 */ /* 0x000fc8000c000000 */
[----:B------:R-:W-:Y:S01]  /*0220*/  USEL UR13, UR13, 0x2, UP1 ;  /* 0x000000020d0d7887 */ /* 0x000fe20008800000 */
[----:B0-----:R-:W-:-:S13]  /*0230*/  ISETP.NE.AND P0, PT, R2, RZ, PT ;  /* 0x000000ff0200720c */ /* 0x001fda0003f05270 */
[----:B------:R-:W-:Y:S05]  /*0240*/  @P0 BRA `(.L_x_2) ;  /* 0x0000000000700947 */ /* 0x000fea0003800000 */
[----:B------:R-:W0:Y:S01]  /*0250*/  S2UR UR9, SR_CgaCtaId ;  /* 0x00000000000979c3 */ /* 0x000e220000008800 */
[----:B------:R-:W-:Y:S01]  /*0260*/  UMOV UR4, 0x400 ;  /* 0x0000040000047882 */ /* 0x000fe20000000000 */
[----:B------:R-:W-:Y:S01]  /*0270*/  UMOV UR5, 0x1 ;  /* 0x0000000100057882 */ /* 0x000fe20000000000 */
[----:B------:R-:W-:Y:S01]  /*0280*/  UMOV UR6, 0x100 ;  /* 0x0000010000067882 */ /* 0x000fe20000000000 */
[----:B------:R-:W-:Y:S01]  /*0290*/  ELECT P0, URZ, PT ;  /* 0x00000000003f782f */ /* 0x000fe20003800000 */
[----:B------:R-:W-:-:S04]  /*02a0*/  UIADD3 UR6, -UR6, 0x100000, URZ ;  /* 0x0010000006067890 */ /* 0x000fc8000fffe13f */
[----:B------:R-:W-:Y:S02]  /*02b0*/  USHF.L.U32 UR7, UR6, 0xb, URZ ;  /* 0x0000000b06077899 */ /* 0x000fe4000800063f */
[----:B------:R-:W-:Y:S02]  /*02c0*/  USHF.L.U32 UR6, UR6, 0x1, URZ ;  /* 0x0000000106067899 */ /* 0x000fe4000800063f */
[----:B0-----:R-:W-:Y:S02]  /*02d0*/  ULEA UR9, UR9, UR4, 0x18 ;  /* 0x0000000409097291 */ /* 0x001fe4000f8ec03f */
[----:B------:R-:W-:-:S04]  /*02e0*/  UIADD3 UR4, -UR5, 0x100000, URZ ;  /* 0x0010000005047890 */ /* 0x000fc8000fffe13f */
[----:B------:R-:W-:Y:S02]  /*02f0*/  USHF.L.U32 UR5, UR4, 0xb, URZ ;  /* 0x0000000b04057899 */ /* 0x000fe4000800063f */
[----:B------:R-:W-:Y:S01]  /*0300*/  USHF.L.U32 UR4, UR4, 0x1, URZ ;  /* 0x0000000104047899 */ /* 0x000fe2000800063f */
[----:B------:R-:W0:Y:S11]  /*0310*/  FENCE.VIEW.ASYNC.S ;  /* 0x00000000000073c6 */ /* 0x000e360000000000 */
[----:B0-----:R0:W1:Y:S01]  /*0320*/  SYNCS.EXCH.64 URZ, [UR9], UR4 ;  /* 0x00000004093f75b2 */ /* 0x0010620008000100 */
[----:B------:R0:W2:Y:S01]  /*0330*/  SYNCS.EXCH.64 URZ, [UR9+0x38], UR6 ;  /* 0x00003806093f75b2 */ /* 0x0000a20008000100 */
[----:B------:R0:W3:Y:S01]  /*0340*/  SYNCS.EXCH.64 URZ, [UR9+0x8], UR4 ;  /* 0x00000804093f75b2 */ /* 0x0000e20008000100 */
[----:B------:R0:W4:Y:S01]  /*0350*/  SYNCS.EXCH.64 URZ, [UR9+0x40], UR6 ;  /* 0x00004006093f75b2 */ /* 0x0001220008000100 */
[----:B------:R0:W0:Y:S01]  /*0360*/  SYNCS.EXCH.64 URZ, [UR9+0x10], UR4 ;  /* 0x00001004093f75b2 */ /* 0x0000220008000100 */
        /* <DEDUP_REMOVED lines=9> */
[----:B------:R-:W-:Y:S01]  /*0400*/  NOP ;  /* 0x0000000000007918 */ /* 0x000fe20000000000 */
.L_x_2:
[----:B------:R-:W5:Y:S01]  /*0410*/  SHFL.IDX PT, R0, R0, RZ, 0x1f ;  /* 0x00001fff00007589 */ /* 0x000f6200000e0000 */
[----:B------:R-:W1:Y:S01]  /*0420*/  LDC R2, c[0x0][0x65c] ;  /* 0x00019700ff027b82 */ /* 0x000e620000000800 */
[----:B------:R-:W-:Y:S01]  /*0430*/  ELECT P0, URZ, PT ;  /* 0x00000000003f782f */ /* 0x000fe20003800000 */
[----:B------:R-:W-:Y:S01]  /*0440*/  IMAD.MOV.U32 R3, RZ, RZ, RZ ;  /* 0x000000ffff037224 */ /* 0x000fe200078e00ff */
[----:B0-----:R-:W-:Y:S01]  /*0450*/  UMOV UR4, 0x20 ;  /* 0x0000002000047882 */ /* 0x001fe20000000000 */
[----:B------:R-:W-:Y:S01]  /*0460*/  NOP ;  /* 0x0000000000007918 */ /* 0x000fe20000000000 */
[----:B------:R-:W-:Y:S01]  /*0470*/  NOP ;  /* 0x0000000000007918 */ /* 0x000fe20000000000 */
[----:B-----5:R-:W-:Y:S02]  /*0480*/  ISETP.NE.OR P0, PT, R0, RZ, !P0 ;  /* 0x000000ff0000720c */ /* 0x020fe40004705670 */
[----:B-1----:R-:W-:Y:S01]  /*0490*/  ISETP.NE.AND P4, PT, R2, 0x1, PT ;  /* 0x000000010200780c */ /* 0x002fe20003f85270 */
[----:B------:R-:W0:Y:S01]  /*04a0*/  S2R R0, SR_CTAID.Y ;  /* 0x0000000000007919 */ /* 0x000e220000002600 */
[----:B------:R-:W1:Y:S09]  /*04b0*/  S2R R2, SR_CTAID.X ;  /* 0x0000000000027919 */ /* 0x000e720000002500 */
[----:B------:R-:W-:Y:S01]  /*04c0*/  VOTEU.ALL UP0, P0 ;  /* 0x00000000003f7886 */ /* 0x000fe20000000000 */
[----:B------:R-:W-:Y:S01]  /*04d0*/  VOTEU.ALL UP1, P0 ;  /* 0x00000000003f7886 */ /* 0x000fe20000020000 */
[----:B------:R-:W1:Y:S01]  /*04e0*/  @P4 LDC R7, c[0x0][0x10] ;  /* 0x00000400ff074b82 */ /* 0x000e620000000800 */
[----:B------:R-:W-:-:S02]  /*04f0*/  @P4 IMAD.MOV.U32 R5, RZ, RZ, RZ ;  /* 0x000000ffff054224 */ /* 0x000fc400078e00ff */
[----:B------:R-:W-:Y:S01]  /*0500*/  @P4 IMAD.MOV.U32 R11, RZ, RZ, RZ ;  /* 0x000000ffff0b4224 */ /* 0x000fe200078e00ff */
[----:B------:R-:W-:Y:S01]  /*0510*/  @!UP0 UMOV UR6, 0x400 ;  /* 0x0000040000068882 */ /* 0x000fe20000000000 */
[----:B------:R-:W-:-:S04]  /*0520*/  @!UP0 UIADD3 UR4, -UR4, 0x100000, URZ ;  /* 0x0010000004048890 */ /* 0x000fc8000fffe13f */
[----:B------:R-:W-:Y:S02]  /*0530*/  @!UP0 USHF.L.U32 UR5, UR4, 0xb, URZ ;  /* 0x0000000b04058899 */ /* 0x000fe4000800063f */
[----:B------:R-:W-:Y:S01]  /*0540*/  @!UP0 USHF.L.U32 UR4, UR4, 0x1, URZ ;  /* 0x0000000104048899 */ /* 0x000fe2000800063f */
[----:B------:R-:W5:Y:S08]  /*0550*/  @!P4 LDC R9, c[0x0][0xc] ;  /* 0x00000300ff09cb82 */ /* 0x000f700000000800 */
[----:B------:R-:W2:Y:S01]  /*0560*/  @!UP0 S2UR UR7, SR_CgaCtaId ;  /* 0x00000000000789c3 */ /* 0x000ea20000008800 */
[----:B0-----:R-:W-:-:S04]  /*0570*/  @P4 IMAD.MOV.U32 R4, RZ, RZ, R0 ;  /* 0x000000ffff044224 */ /* 0x001fc800078e0000 */
[----:B-1----:R-:W-:-:S04]  /*0580*/  @P4 IMAD.WIDE.U32 R6, R2, R7, R4 ;  /* 0x0000000702064225 */ /* 0x002fc800078e0004 */
[----:B------:R-:W-:Y:S02]  /*0590*/  @P4 IMAD.MOV.U32 R16, RZ, RZ, R6 ;  /* 0x000000ffff104224 */ /* 0x000fe400078e0006 */
[----:B------:R-:W-:Y:S02]  /*05a0*/  @P4 IMAD.IADD R17, R7, 0x1, R11 ;  /* 0x0000000107114824 */ /* 0x000fe400078e020b */
[----:B-----5:R-:W-:-:S04]  /*05b0*/  @!P4 IMAD.WIDE.U32 R4, R9, R0, R2 ;  /* 0x000000000904c225 */ /* 0x020fc800078e0002 */
[----:B------:R-:W-:Y:S02]  /*05c0*/  @!P4 IMAD.MOV.U32 R16, RZ, RZ, R4 ;  /* 0x000000ffff10c224 */ /* 0x000fe400078e0004 */
[----:B------:R-:W-:Y:S01]  /*05d0*/  @!P4 IMAD.MOV.U32 R17, RZ, RZ, R5 ;  /* 0x000000ffff11c224 */ /* 0x000fe200078e0005 */
[----:B--2---:R-:W-:Y:S02]  /*05e0*/  @!UP0 ULEA UR6, UR7, UR6, 0x18 ;  /* 0x0000000607068291 */ /* 0x004fe4000f8ec03f */
[----:B------:R0:W-:Y:S01]  /*05f0*/  STL [R1+0x7c], R16 ;  /* 0x00007c1001007387 */ /* 0x0001e20000100800 */
[----:B------:R-:W-:-:S03]  /*0600*/  VOTEU.ALL UP0, P0 ;  /* 0x00000000003f7886 */ /* 0x000fc60000000000 */
[----:B------:R0:W-:Y:S04]  /*0610*/  STL [R1+0x78], R17 ;  /* 0x0000781101007387 */ /* 0x0001e80000100800 */
[----:B------:R-:W1:Y:S02]  /*0620*/  FENCE.VIEW.ASYNC.S ;  /* 0x00000000000073c6 */ /* 0x000e640000000000 */
[----:B-1----:R0:W3:Y:S01]  /*0630*/  @!UP0 SYNCS.EXCH.64 URZ, [UR6+0x80], UR4 ;  /* 0x00008004063f85b2 */ /* 0x0020e20008000100 */
[----:B------:R0:W3:Y:S01]  /*0640*/  @!UP1 SYNCS.EXCH.64 URZ, [UR6+0x88], UR4 ;  /* 0x00008804063f95b2 */ /* 0x0000e20008000100 */
[----:B------:R-:W-:Y:S01]  /*0650*/  NOP ;  /* 0x0000000000007918 */ /* 0x000fe20000000000 */
[----:B---34-:R-:W-:Y:S06]  /*0660*/  BAR.SYNC.DEFER_BLOCKING 0x0 ;  /* 0x0000000000007b1d */ /* 0x018fec0000010000 */
[----:B0-----:R-:W-:Y:S05]  /*0670*/  @!P1 BRA `(.L_x_3) ;  /* 0x000000e000f89947 */ /* 0x001fea0003800000 */
[----:B------:R-:W-:-:S06]  /*0680*/  UISETP.GT.U32.AND UP0, UPT, UR10, 0x1, UPT ;  /* 0x000000010a00788c */ /* 0x000fcc000bf04070 */
[----:B------:R-:W-:-:S13]  /*0690*/  PLOP3.LUT P0, PT, PT, PT, UP0, 0x80, 0x0 ;  /* 0x000000000000781c */ /* 0x000fda0003f0f008 */
[----:B------:R-:W-:Y:S05]  /*06a0*/  @P0 EXIT ;  /* 0x000000000000094d */ /* 0x000fea0003800000 */
[----:B------:R-:W-:Y:S01]  /*06b0*/  IMAD.MOV.U32 R6, RZ, RZ, -0x1 ;  /* 0xffffffffff067424 */ /* 0x000fe200078e00ff */
[----:B------:R-:W-:Y:S01]  /*06c0*/  ULDC.64 UR4, c[0x0][0x650] ;  /* 0x0001940000047ab9 */ /* 0x000fe20000000a00 */
[----:B------:R-:W-:Y:S01]  /*06d0*/  IMAD.MOV.U32 R5, RZ, RZ, -0x1 ;  /* 0xffffffffff057424 */ /* 0x000fe200078e00ff */
[----:B------:R-:W-:Y:S01]  /*06e0*/  ISETP.GE.U32.AND P0, PT, R16, UR4, PT ;  /* 0x0000000410007c0c */ /* 0x000fe2000bf06070 */
[----:B------:R-:W-:Y:S01]  /*06f0*/  UMOV UR22, 0xffffffff ;  /* 0xffffffff00167882 */ /* 0x000fe20000000000 */
[----:B------:R0:W-:Y:S01]  /*0700*/  STL [R1+0x84], R6 ;  /* 0x0000840601007387 */ /* 0x0001e20000100800 */
[----:B------:R-:W-:Y:S02]  /*0710*/  PRMT R4, RZ, 0x7610, R4 ;  /* 0x00007610ff047816 */ /* 0x000fe40000000004 */
[----:B------:R-:W-:Y:S01]  /*0720*/  ISETP.GE.U32.AND.EX P0, PT, R17, UR5, PT, P0 ;  /* 0x0000000511007c0c */ /* 0x000fe2000bf06100 */
[----:B------:R0:W-:-:S12]  /*0730*/  STL [R1+0x80], R5 ;  /* 0x0000800501007387 */ /* 0x0001d80000100800 */
[----:B0-----:R-:W-:Y:S05]  /*0740*/  @P0 BRA `(.L_x_4) ;  /* 0x0000000400680947 */ /* 0x001fea0003800000 */
[----:B------:R-:W0:Y:S01]  /*0750*/  LDC.64 R12, c[0x0][0x628] ;  /* 0x00018a00ff0c7b82 */ /* 0x000e220000000a00 */
[----:B------:R-:W-:Y:S02]  /*0760*/  IMAD.MOV.U32 R4, RZ, RZ, R16 ;  /* 0x000000ffff047224 */ /* 0x000fe400078e0010 */
[----:B------:R-:W-:-:S05]  /*0770*/  IMAD.MOV.U32 R5, RZ, RZ, R17 ;  /* 0x000000ffff057224 */ /* 0x000fca00078e0011 */
[----:B------:R-:W1:Y:S08]  /*0780*/  LDC R10, c[0x0][0x630] ;  /* 0x00018c00ff0a7b82 */ /* 0x000e700000000800 */
[----:B------:R-:W2:Y:S01]  /*0790*/  LDC.64 R14, c[0x0][0x620] ;  /* 0x00018800ff0e7b82 */ /* 0x000ea20000000a00 */
[----:B0-----:R-:W-:-:S04]  /*07a0*/  ISETP.NE.U32.AND P0, PT, R12, RZ, PT ;  /* 0x000000ff0c00720c */ /* 0x001fc80003f05070 */
[----:B------:R-:W-:-:S13]  /*07b0*/  ISETP.NE.AND.EX P0, PT, R13, RZ, PT, P0 ;  /* 0x000000ff0d00720c */ /* 0x000fda0003f05300 */
[----:B-12---:R-:W-:Y:S05]  /*07c0*/  @!P0 BRA `(.L_x_5) ;  /* 0x0000000000288947 */ /* 0x006fea0003800000 */
[----:B------:R-:W0:Y:S02]  /*07d0*/  LDC R9, c[0x0][0x634] ;  /* 0x00018d00ff097b82 */ /* 0x000e240000000800 */
[----:B0-----:R-:W-:-:S05]  /*07e0*/  IADD3 R9, P0, R16, R9, RZ ;  /* 0x0000000910097210 */ /* 0x001fca0007f1e0ff */
[----:B------:R-:W-:-:S04]  /*07f0*/  IMAD.X R11, RZ, RZ, R17, P0 ;  /* 0x000000ffff0b7224 */ /* 0x000fc800000e0611 */
[----:B------:R-:W-:-:S04]  /*0800*/  IMAD.WIDE.U32 R4, R11, R12, RZ ;  /* 0x0000000c0b047225 */ /* 0x000fc800078e00ff */
[----:B------:R-:W-:-:S04]  /*0810*/  IMAD.WIDE.U32 R6, P0, R9, R13, R4 ;  /* 0x0000000d09067225 */ /* 0x000fc80007800004 */
[----:B------:R-:W-:-:S04]  /*0820*/  IMAD.WIDE.U32 R4, R9, R12, RZ ;  /* 0x0000000c09047225 */ /* 0x000fc800078e00ff */
[----:B------:R-:W-:Y:S01]  /*0830*/  IMAD.X R9, RZ, RZ, RZ, P0 ;  /* 0x000000ffff097224 */ /* 0x000fe200000e06ff */
[----:B------:R-:W-:Y:S01]  /*0840*/  IADD3 RZ, P0, R5, R6, RZ ;  /* 0x0000000605ff7210 */ /* 0x000fe20007f1e0ff */
[----:B------:R-:W-:-:S04]  /*0850*/  IMAD.MOV.U32 R8, RZ, RZ, R7 ;  /* 0x000000ffff087224 */ /* 0x000fc800078e0007 */
[----:B------:R-:W-:-:S08]  /*0860*/  IMAD.WIDE.U32.X R4, R11, R13, R8, P0 ;  /* 0x0000000d0b047225 */ /* 0x000fd000000e0408 */
.L_x_5:
[-CC-:B------:R-:W-:Y:S01]  /*0870*/  SHF.R.U64 R24, R4, R10.reuse, R5.reuse ;  /* 0x0000000a04187219 */ /* 0x180fe20000001205 */
[----:B------:R-:W0:Y:S01]  /*0880*/  LDC R8, c[0x0][0x618] ;  /* 0x00018600ff087b82 */ /* 0x000e220000000800 */
[----:B------:R-:W-:Y:S01]  /*0890*/  SHF.R.U32.HI R4, RZ, R10, R5 ;  /* 0x0000000aff047219 */ /* 0x000fe20000011605 */
[----:B------:R-:W-:Y:S01]  /*08a0*/  ULDC UR4, c[0x0][0x150] ;  /* 0x0000540000047ab9 */ /* 0x000fe20000000800 */
[----:B------:R-:W-:Y:S01]  /*08b0*/  IADD3 R9, P0, RZ, -R24, RZ ;  /* 0x80000018ff097210 */ /* 0x000fe20007f1e0ff */
[----:B------:R-:W-:Y:S01]  /*08c0*/  IMAD.MOV.U32 R5, RZ, RZ, R17 ;  /* 0x000000ffff057224 */ /* 0x000fe200078e0011 */
[----:B------:R-:W-:-:S03]  /*08d0*/  I2FP.F32.U32 R3, R2 ;  /* 0x0000000200037245 */ /* 0x000fc60000201000 */
[----:B------:R-:W1:Y:S01]  /*08e0*/  LDC.64 R18, c[0x0][0x640] ;  /* 0x00019000ff127b82 */ /* 0x000e620000000a00 */
[----:B------:R-:W-:Y:S02]  /*08f0*/  IMAD.X R11, RZ, RZ, ~R4, P0 ;  /* 0x000000ffff0b7224 */ /* 0x000fe400000e0e04 */
[----:B------:R-:W-:Y:S01]  /*0900*/  FMUL R3, R3, UR4 ;  /* 0x0000000403037c20 */ /* 0x000fe20008400000 */
[----:B------:R-:W-:Y:S01]  /*0910*/  IMAD.MOV.U32 R4, RZ, RZ, R16 ;  /* 0x000000ffff047224 */ /* 0x000fe200078e0010 */
[----:B------:R-:W-:Y:S01]  /*0920*/  ULDC UR4, c[0x0][0x154] ;  /* 0x0000550000047ab9 */ /* 0x000fe20000000800 */
[-C--:B------:R-:W-:Y:S02]  /*0930*/  IMAD R6, R11, R14.reuse, RZ ;  /* 0x0000000e0b067224 */ /* 0x080fe400078e02ff */
[C---:B------:R-:W-:Y:S01]  /*0940*/  IMAD.WIDE.U32 R4, R9.reuse, R14, R4 ;  /* 0x0000000e09047225 */ /* 0x040fe200078e0004 */
[----:B------:R-:W2:Y:S01]  /*0950*/  LDC R10, c[0x0][0x608] ;  /* 0x00018200ff0a7b82 */ /* 0x000ea20000000800 */
[----:B------:R-:W3:Y:S02]  /*0960*/  F2I.U32.TRUNC.NTZ R3, R3 ;  /* 0x0000000300037305 */ /* 0x000ee4000020f000 */
[----:B------:R-:W-:-:S04]  /*0970*/  IMAD R9, R9, R15, R6 ;  /* 0x0000000f09097224 */ /* 0x000fc800078e0206 */
[----:B------:R-:W-:Y:S01]  /*0980*/  IMAD.IADD R5, R5, 0x1, R9 ;  /* 0x0000000105057824 */ /* 0x000fe200078e0209 */
[----:B------:R-:W4:Y:S01]  /*0990*/  LDC R7, c[0x0][0x144] ;  /* 0x00005100ff077b82 */ /* 0x000f220000000800 */
[----:B------:R-:W-:-:S03]  /*09a0*/  IMAD.MOV.U32 R9, RZ, RZ, 0x1 ;  /* 0x00000001ff097424 */ /* 0x000fc600078e00ff */
[----:B0-----:R-:W-:Y:S02]  /*09b0*/  SHF.R.U64 R12, R4, R8, R5 ;  /* 0x00000008040c7219 */ /* 0x001fe40000001205 */
[----:B------:R-:W-:Y:S02]  /*09c0*/  I2FP.F32.U32 R4, R0 ;  /* 0x0000000000047245 */ /* 0x000fe40000201000 */
[----:B------:R-:W0:Y:S01]  /*09d0*/  LDC R14, c[0x0][0x658] ;  /* 0x00019600ff0e7b82 */ /* 0x000e220000000800 */
[----:B-1----:R-:W-:Y:S01]  /*09e0*/  ISETP.NE.U32.AND P0, PT, R18, RZ, PT ;  /* 0x000000ff1200720c */ /* 0x002fe20003f05070 */
[----:B---3--:R-:W-:Y:S02]  /*09f0*/  IMAD.MOV R6, RZ, RZ, -R3 ;  /* 0x000000ffff067224 */ /* 0x008fe400078e0a03 */
[----:B------:R-:W-:Y:S01]  /*0a00*/  FMUL R4, R4, UR4 ;  /* 0x0000000404047c20 */ /* 0x000fe20008400000 */
[----:B------:R-:W-:Y:S01]  /*0a10*/  SHF.R.U32.HI R3, RZ, R8, R5 ;  /* 0x00000008ff037219 */ /* 0x000fe20000011605 */
[----:B------:R-:W-:Y:S01]  /*0a20*/  IMAD.MOV.U32 R5, RZ, RZ, -0x1 ;  /* 0xffffffffff057424 */ /* 0x000fe200078e00ff */
[----:B------:R-:W-:Y:S01]  /*0a30*/  ISETP.NE.AND.EX P0, PT, R19, RZ, PT, P0 ;  /* 0x000000ff1300720c */ /* 0x000fe20003f05300 */
[----:B------:R1:W3:Y:S01]  /*0a40*/  F2I.U32.TRUNC.NTZ R11, R4 ;  /* 0x00000004000b7305 */ /* 0x0002e2000020f000 */
[----:B------:R-:W1:Y:S01]  /*0a50*/  LDC R13, c[0x0][0x148] ;  /* 0x00005200ff0d7b82 */ /* 0x000e620000000800 */
[----:B--2---:R-:W-:-:S02]  /*0a60*/  SHF.R.U64 R23, R12, R10, R3 ;  /* 0x0000000a0c177219 */ /* 0x004fc40000001203 */
[----:B------:R-:W-:-:S05]  /*0a70*/  SHF.R.U32.HI R3, RZ, R10, R3 ;  /* 0x0000000aff037219 */ /* 0x000fca0000011603 */
[----:B------:R-:W2:Y:S01]  /*0a80*/  LDC R17, c[0x0][0x600] ;  /* 0x00018000ff117b82 */ /* 0x000ea20000000800 */
[----:B----4-:R-:W-:-:S07]  /*0a90*/  IMAD R8, R7, R6, R2 ;  /* 0x0000000607087224 */ /* 0x010fce00078e0202 */
[----:B------:R-:W4:Y:S01]  /*0aa0*/  LDC R16, c[0x0][0x648] ;  /* 0x00019200ff107b82 */ /* 0x000f220000000800 */
[-C--:B0-----:R-:W-:Y:S02]  /*0ab0*/  SHF.L.U32 R2, R5, R14.reuse, RZ ;  /* 0x0000000e05027219 */ /* 0x081fe400000006ff */
[--C-:B------:R-:W-:Y:S02]  /*0ac0*/  SHF.R.U64 R22, R23, R14, R3.reuse ;  /* 0x0000000e17167219 */ /* 0x100fe40000001203 */
[----:B------:R-:W-:Y:S02]  /*0ad0*/  LOP3.LUT R10, RZ, R2, RZ, 0x33, !PT ;  /* 0x00000002ff0a7212 */ /* 0x000fe400078e33ff */
[-C--:B------:R-:W-:Y:S01]  /*0ae0*/  SHF.R.U32.HI R3, RZ, R14.reuse, R3 ;  /* 0x0000000eff037219 */ /* 0x080fe20000011603 */
[----:B------:R-:W0:Y:S01]  /*0af0*/  LDC R21, c[0x0][0x638] ;  /* 0x00018e00ff157b82 */ /* 0x000e220000000800 */
[----:B------:R-:W-:Y:S01]  /*0b00*/  SHF.L.U32 R9, R9, R14, RZ ;  /* 0x0000000e09097219 */ /* 0x000fe200000006ff */
[----:B------:R-:W-:-:S06]  /*0b10*/  IMAD.MOV.U32 R2, RZ, RZ, R22 ;  /* 0x000000ffff027224 */ /* 0x000fcc00078e0016 */
[----:B------:R-:W0:Y:S01]  /*0b20*/  LDC R20, c[0x0][0x610] ;  /* 0x00018400ff147b82 */ /* 0x000e220000000800 */
[----:B-1-3--:R-:W-:Y:S05]  /*0b30*/  @!P0 BRA `(.L_x_6) ;  /* 0x0000000000288947 */ /* 0x00afea0003800000 */
[----:B------:R-:W1:Y:S02]  /*0b40*/  LDC R7, c[0x0][0x64c] ;  /* 0x00019300ff077b82 */ /* 0x000e640000000800 */
[----:B-1----:R-:W-:-:S05]  /*0b50*/  IADD3 R7, P0, R22, R7, RZ ;  /* 0x0000000716077210 */ /* 0x002fca0007f1e0ff */
        /* <DEDUP_REMOVED lines=8> */
.L_x_6:
[----:B----4-:R-:W-:Y:S01]  /*0be0*/  SHF.R.U64 R2, R2, R16, R3 ;  /* 0x0000001002027219 */ /* 0x010fe20000001203 */
[----:B--2---:R-:W-:Y:S01]  /*0bf0*/  VIADD R3, R17, 0xffffffff ;  /* 0xffffffff11037836 */ /* 0x004fe20000000000 */
[----:B------:R-:W-:Y:S01]  /*0c00*/  LOP3.LUT R10, R23, R10, RZ, 0xc0, !PT ;  /* 0x0000000a170a7212 */ /* 0x000fe200078ec0ff */
[----:B------:R-:W-:Y:S01]  /*0c10*/  IMAD.MOV R11, RZ, RZ, -R11 ;  /* 0x000000ffff0b7224 */ /* 0x000fe200078e0a0b */
[----:B------:R-:W-:Y:S01]  /*0c20*/  R2UR UR22, R24 ;  /* 0x00000000181672ca */ /* 0x000fe200000e0000 */
[----:B------:R-:W-:Y:S01]  /*0c30*/  IMAD.MOV R4, RZ, RZ, -R2 ;  /* 0x000000ffff047224 */ /* 0x000fe200078e0a02 */
[----:B------:R-:W-:Y:S01]  /*0c40*/  LOP3.LUT R3, R12, R3, RZ, 0xc0, !PT ;  /* 0x000000030c037212 */ /* 0x000fe200078ec0ff */
[----:B------:R-:W-:Y:S02]  /*0c50*/  @P4 IMAD R8, R13, R11, R0 ;  /* 0x0000000b0d084224 */ /* 0x000fe400078e0200 */
[----:B------:R-:W-:Y:S02]  /*0c60*/  IMAD R9, R9, R2, R10 ;  /* 0x0000000209097224 */ /* 0x000fe400078e020a */
[----:B0-----:R-:W-:-:S02]  /*0c70*/  IMAD R0, R4, R21, R22 ;  /* 0x0000001504007224 */ /* 0x001fc400078e0216 */
[----:B------:R-:W-:Y:S02]  /*0c80*/  IMAD R8, R9, R20, R8 ;  /* 0x0000001409087224 */ /* 0x000fe400078e0208 */
[----:B------:R-:W-:Y:S02]  /*0c90*/  IMAD R3, R0, R17, R3 ;  /* 0x0000001100037224 */ /* 0x000fe400078e0203 */
[----:B------:R-:W-:-:S03]  /*0ca0*/  IMAD.MOV.U32 R4, RZ, RZ, 0x1 ;  /* 0x00000001ff047424 */ /* 0x000fc600078e00ff */
[----:B------:R-:W-:Y:S02]  /*0cb0*/  SEL R2, R3, R8, !P4 ;  /* 0x0000000803027207 */ /* 0x000fe40006000000 */
[----:B------:R-:W-:-:S03]  /*0cc0*/  SEL R0, R8, R3, !P4 ;  /* 0x0000000308007207 */ /* 0x000fc60006000000 */
[----:B------:R0:W-:Y:S04]  /*0cd0*/  STL [R1+0x80], R2 ;  /* 0x0000800201007387 */ /* 0x0001e80000100800 */
[----:B------:R0:W-:Y:S02]  /*0ce0*/  STL [R1+0x84], R0 ;  /* 0x0000840001007387 */ /* 0x0001e40000100800 */
.L_x_4:
[----:B------:R-:W-:-:S08]  /*0cf0*/  NOP ;  /* 0x0000000000007918 */ /* 0x000fd00000000000 */
[----:B------:R-:W1:Y:S02]  /*0d00*/  USETMAXREG.TRY_ALLOC.CTAPOOL UP0, 0xe8 ;  /* 0x000000e8000079c8 */ /* 0x000e640008000600 */
[----:B-1----:R-:W-:-:S13]  /*0d10*/  PLOP3.LUT P0, PT, PT, PT, UP0, 0x80, 0x0 ;  /* 0x000000000000781c */ /* 0x002fda0003f0f008 */
[----:B------:R-:W-:Y:S05]  /*0d20*/  @!P0 BRA `(.L_x_4) ;  /* 0xfffffffc00f08947 */ /* 0x000fea000383ffff */
[----:B------:R-:W-:Y:S01]  /*0d30*/  ULDC.64 UR4, c[0x0][0x598] ;  /* 0x0001660000047ab9 */ /* 0x000fe20000000a00 */
[----:B------:R-:W-:Y:S01]  /*0d40*/  ULDC.64 UR16, c[0x0][0x208] ;  /* 0x0000820000107ab9 */ /* 0x000fe20000000a00 */
[----:B------:R-:W-:-:S04]  /*0d50*/  ISETP.NE.U32.AND P0, PT, RZ, UR4, PT ;  /* 0x00000004ff007c0c */ /* 0x000fc8000bf05070 */
[----:B------:R-:W-:-:S13]  /*0d60*/  ISETP.NE.AND.EX P0, PT, RZ, UR5, PT, P0 ;  /* 0x00000005ff007c0c */ /* 0x000fda000bf05300 */
[----:B------:R-:W-:Y:S05]  /*0d70*/  @!P0 BRA `(.L_x_7) ;  /* 0x0000000000208947 */ /* 0x000fea0003800000 */
[----:B0-----:R-:W0:Y:S02]  /*0d80*/  LDC.64 R2, c[0x0][0x598] ;  /* 0x00016600ff027b82 */ /* 0x001e240000000a00 */
[----:B0-----:R-:W2:Y:S02]  /*0d90*/  LDG.E.64 R2, desc[UR16][R2.64] ;  /* 0x0000001002027981 */ /* 0x001ea4000c1e1b00 */
[----:B--2---:R-:W-:-:S04]  /*0da0*/  ISETP.NE.U32.AND P0, PT, R2, RZ, PT ;  /* 0x000000ff0200720c */ /* 0x004fc80003f05070 */
[----:B------:R-:W-:-:S13]  /*0db0*/  ISETP.NE.AND.EX P0, PT, R3, RZ, PT, P0 ;  /* 0x000000ff0300720c */ /* 0x000fda0003f05300 */
[----:B------:R-:W-:Y:S05]  /*0dc0*/  @!P0 BRA `(.L_x_7) ;  /* 0x00000000000c8947 */ /* 0x000fea0003800000 */
[----:B------:R-:W2:Y:S02]  /*0dd0*/  LD.E R2, desc[UR16][R2.64] ;  /* 0x0000001002027980 */ /* 0x000ea4000c101900 */
[----:B--2---:R-:W-:Y:S01]  /*0de0*/  R2UR UR20, R2 ;  /* 0x00000000021472ca */ /* 0x004fe200000e0000 */
[----:B------:R-:W-:-:S14]  /*0df0*/  BRA `(.L_x_8) ;  /* 0x0000000000247947 */ /* 0x000fdc0003800000 */
.L_x_7:
[----:B------:R-:W-:Y:S02]  /*0e00*/  ULDC.64 UR4, c[0x0][0x588] ;  /* 0x0001620000047ab9 */ /* 0x000fe40000000a00 */
[----:B------:R-:W-:-:S04]  /*0e10*/  ISETP.NE.U32.AND P0, PT, RZ, UR4, PT ;  /* 0x00000004ff007c0c */ /* 0x000fc8000bf05070 */
[----:B------:R-:W-:-:S13]  /*0e20*/  ISETP.NE.AND.EX P0, PT, RZ, UR5, PT, P0 ;  /* 0x00000005ff007c0c */ /* 0x000fda000bf05300 */
[----:B------:R-:W-:Y:S05]  /*0e30*/  @!P0 BRA `(.L_x_9) ;  /* 0x0000000000108947 */ /* 0x000fea0003800000 */
[----:B0-----:R-:W0:Y:S02]  /*0e40*/  LDC.64 R2, c[0x0][0x588] ;  /* 0x00016200ff027b82 */ /* 0x001e240000000a00 */
[----:B0-----:R-:W2:Y:S02]  /*0e50*/  LDG.E R2, desc[UR16][R2.64] ;  /* 0x0000001002027981 */ /* 0x001ea4000c1e1900 */
[----:B--2---:R-:W-:Y:S01]  /*0e60*/  R2UR UR20, R2 ;  /* 0x00000000021472ca */ /* 0x004fe200000e0000 */
[----:B------:R-:W-:-:S14]  /*0e70*/  BRA `(.L_x_8) ;  /* 0x0000000000047947 */ /* 0x000fdc0003800000 */
.L_x_9:
[----:B------:R-:W-:-:S05]  /*0e80*/  ULDC UR20, c[0x0][0x580] ;  /* 0x0001600000147ab9 */ /* 0x000fca0000000800 */
.L_x_8:
[----:B------:R-:W-:Y:S02]  /*0e90*/  ULDC.64 UR4, c[0x0][0x5a0] ;  /* 0x0001680000047ab9 */ /* 0x000fe40000000a00 */
        /* <DEDUP_REMOVED lines=11> */
.L_x_10:
        /* <DEDUP_REMOVED lines=8> */
.L_x_12:
[----:B------:R-:W-:-:S05]  /*0fd0*/  ULDC UR21, c[0x0][0x584] ;  /* 0x0001610000157ab9 */ /* 0x000fca0000000800 */
.L_x_11:
[----:B------:R-:W-:-:S13]  /*0fe0*/  LOP3.LUT P0, RZ, R4, 0xff, RZ, 0xc0, !PT ;  /* 0x000000ff04ff7812 */ /* 0x000fda000780c0ff */
[----:B------:R-:W-:Y:S05]  /*0ff0*/  @!P0 EXIT ;  /* 0x000000000000894d */ /* 0x000fea0003800000 */
[----:B------:R-:W-:Y:S01]  /*1000*/  ULDC UR4, c[0x0][0x28c] ;  /* 0x0000a30000047ab9 */ /* 0x000fe20000000800 */
[----:B------:R-:W-:Y:S02]  /*1010*/  ULOP3.LUT UR23, UR13, 0x1, URZ, 0xfc, !UPT ;  /* 0x000000010d177892 */ /* 0x000fe4000f8efc3f */
[----:B------:R-:W-:-:S04]  /*1020*/  UIADD3 UR4, UR4, 0x1f, URZ ;  /* 0x0000001f04047890 */ /* 0x000fc8000fffe03f */
[----:B------:R-:W-:-:S04]  /*1030*/  USHF.R.S32.HI UR5, URZ, 0x1f, UR4 ;  /* 0x0000001f3f057899 */ /* 0x000fc80008011404 */
[----:B------:R-:W-:-:S03]  /*1040*/  ULEA.HI UR5, UR5, UR4, URZ, 0x5 ;  /* 0x0000000405057291 */ /* 0x000fc6000f8f283f */
[----:B------:R-:W-:Y:S01]  /*1050*/  UMOV UR4, URZ ;  /* 0x0000003f00047c82 */ /* 0x000fe20008000000 */
[----:B------:R-:W-:-:S03]  /*1060*/  USHF.R.S32.HI UR12, URZ, 0x5, UR5 ;  /* 0x000000053f0c7899 */ /* 0x000fc60008011405 */
[----:B------:R-:W-:-:S09]  /*1070*/  UMOV UR5, URZ ;  /* 0x0000003f00057c82 */ /* 0x000fd20008000000 */
.L_x_293:
[----:B0-----:R-:W0:Y:S01]  /*1080*/  S2R R0, SR_TID.X ;  /* 0x0000000000007919 */ /* 0x001e220000002100 */
[----:B-1----:R-:W1:Y:S01]  /*1090*/  S2UR UR11, SR_CgaCtaId ;  /* 0x00000000000b79c3 */ /* 0x002e620000008800 */
[----:B------:R-:W-:Y:S01]  /*10a0*/  UMOV UR14, 0x400 ;  /* 0x00000400000e7882 */ /* 0x000fe20000000000 */
[----:B------:R-:W-:Y:S01]  /*10b0*/  UMOV UR6, URZ ;  /* 0x0000003f00067c82 */ /* 0x000fe20008000000 */
[----:B------:R-:W-:Y:S01]  /*10c0*/  STL [R1+0x74], RZ ;  /* 0x000074ff01007387 */ /* 0x000fe20000100800 */
[----:B------:R-:W-:Y:S01]  /*10d0*/  UMOV UR7, URZ ;  /* 0x0000003f00077c82 */ /* 0x000fe20008000000 */
[----:B------:R-:W-:Y:S01]  /*10e0*/  UMOV UR8, URZ ;  /* 0x0000003f00087c82 */ /* 0x000fe20008000000 */
[----:B------:R-:W-:Y:S01]  /*10f0*/  UMOV UR18, UR5 ;  /* 0x0000000500127c82 */ /* 0x000fe20008000000 */
[----:B------:R-:W-:Y:S01]  /*1100*/  STL [R1+0x70], RZ ;  /* 0x000070ff01007387 */ /* 0x000fe20000100800 */
[----:B--2---:R-:W2:Y:S01]  /*1110*/  LDC R2, c[0x0][0x28c] ;  /* 0x0000a300ff027b82 */ /* 0x004ea20000000800 */
[----:B------:R-:W-:-:S02]  /*1120*/  CS2R R4, SRZ ;  /* 0x0000000000047805 */ /* 0x000fc4000001ff00 */
[----:B------:R-:W-:Y:S01]  /*1130*/  CS2R R6, SRZ ;  /* 0x0000000000067805 */ /* 0x000fe2000001ff00 */
[----:B------:R-:W-:Y:S01]  /*1140*/  STL [R1+0x6c], RZ ;  /* 0x00006cff01007387 */ /* 0x000fe20000100800 */
[----:B------:R-:W-:Y:S02]  /*1150*/  CS2R R8, SRZ ;  /* 0x0000000000087805 */ /* 0x000fe4000001ff00 */
[----:B------:R-:W-:Y:S02]  /*1160*/  CS2R R10, SRZ ;  /* 0x00000000000a7805 */ /* 0x000fe4000001ff00 */
[----:B------:R-:W-:Y:S01]  /*1170*/  CS2R R12, SRZ ;  /* 0x00000000000c7805 */ /* 0x000fe2000001ff00 */
[----:B------:R-:W-:Y:S01]  /*1180*/  STL [R1+0x68], RZ ;  /* 0x000068ff01007387 */ /* 0x000fe20000100800 */
[----:B------:R-:W-:Y:S02]  /*1190*/  CS2R R14, SRZ ;  /* 0x00000000000e7805 */ /* 0x000fe4000001ff00 */
[----:B------:R-:W-:-:S02]  /*11a0*/  CS2R R16, SRZ ;  /* 0x0000000000107805 */ /* 0x000fc4000001ff00 */
[----:B------:R-:W-:Y:S01]  /*11b0*/  CS2R R18, SRZ ;  /* 0x0000000000127805 */ /* 0x000fe2000001ff00 */
[----:B------:R-:W-:Y:S01]  /*11c0*/  STL [R1+0x64], RZ ;  /* 0x000064ff01007387 */ /* 0x000fe20000100800 */
[----:B------:R-:W-:Y:S02]  /*11d0*/  CS2R R20, SRZ ;  /* 0x0000000000147805 */ /* 0x000fe4000001ff00 */
[----:B------:R-:W-:Y:S02]  /*11e0*/  CS2R R22, SRZ ;  /* 0x0000000000167805 */ /* 0x000fe4000001ff00 */
[----:B------:R-:W-:Y:S01]  /*11f0*/  CS2R R152, SRZ ;  /* 0x0000000000987805 */ /* 0x000fe2000001ff00 */
[----:B------:R-:W-:Y:S01]  /*1200*/  STL [R1+0x60], RZ ;  /* 0x000060ff01007387 */ /* 0x000fe20000100800 */
[----:B-1----:R-:W-:Y:S01]  /*1210*/  ULEA UR14, UR11, UR14, 0x18 ;  /* 0x0000000e0b0e7291 */ /* 0x002fe2000f8ec03f */
[----:B------:R-:W-:Y:S02]  /*1220*/  CS2R R154, SRZ ;  /* 0x00000000009a7805 */ /* 0x000fe4000001ff00 */
[----:B------:R-:W-:Y:S01]  /*1230*/  CS2R R156, SRZ ;  /* 0x00000000009c7805 */ /* 0x000fe2000001ff00 */
[----:B------:R-:W-:Y:S01]  /*1240*/  STL [R1+0x5c], RZ ;  /* 0x00005cff01007387 */ /* 0x000fe20000100800 */
[----:B------:R-:W-:-:S02]  /*1250*/  CS2R R158, SRZ ;  /* 0x00000000009e7805 */ /* 0x000fc4000001ff00 */
[----:B------:R-:W-:Y:S02]  /*1260*/  CS2R R160, SRZ ;  /* 0x0000000000a07805 */ /* 0x000fe4000001ff00 */
[----:B------:R-:W-:Y:S02]  /*1270*/  CS2R R162, SRZ ;  /* 0x0000000000a27805 */ /* 0x000fe4000001ff00 */
[----:B0-----:R-:W-:Y:S01]  /*1280*/  LOP3.LUT R0, R0, 0x80, RZ, 0xc0, !PT ;  /* 0x0000008000007812 */ /* 0x001fe200078ec0ff */
[----:B------:R-:W-:Y:S01]  /*1290*/  STL [R1+0x58], RZ ;  /* 0x000058ff01007387 */ /* 0x000fe20000100800 */
[----:B--2---:R-:W-:Y:S02]  /*12a0*/  ISETP.GE.AND P0, PT, R2, 0x1, PT ;  /* 0x000000010200780c */ /* 0x004fe40003f06270 */
[----:B------:R-:W-:Y:S02]  /*12b0*/  CS2R R2, SRZ ;  /* 0x0000000000027805 */ /* 0x000fe4000001ff00 */
[----:B------:R-:W-:Y:S01]  /*12c0*/  SHF.R.U32.HI R0, RZ, 0x7, R0 ;  /* 0x00000007ff007819 */ /* 0x000fe20000011600 */
[----:B------:R-:W-:Y:S01]  /*12d0*/  STL [R1+0x54], RZ ;  /* 0x000054ff01007387 */ /* 0x000fe20000100800 */
[----:B------:R-:W-:-:S02]  /*12e0*/  CS2R R164, SRZ ;  /* 0x0000000000a47805 */ /* 0x000fc4000001ff00 */
[----:B------:R-:W-:Y:S02]  /*12f0*/  CS2R R166, SRZ ;  /* 0x0000000000a67805 */ /* 0x000fe4000001ff00 */
[----:B------:R-:W-:Y:S01]  /*1300*/  CS2R R168, SRZ ;  /* 0x0000000000a87805 */ /* 0x000fe2000001ff00 */
[----:B------:R-:W-:Y:S01]  /*1310*/  STL [R1+0x50], RZ ;  /* 0x000050ff01007387 */ /* 0x000fe20000100800 */
[----:B------:R-:W-:Y:S02]  /*1320*/  CS2R R170, SRZ ;  /* 0x0000000000aa7805 */ /* 0x000fe4000001ff00 */
[----:B------:R-:W-:Y:S02]  /*1330*/  CS2R R172, SRZ ;  /* 0x0000000000ac7805 */ /* 0x000fe4000001ff00 */
[----:B------:R-:W-:Y:S01]  /*1340*/  CS2R R174, SRZ ;  /* 0x0000000000ae7805 */ /* 0x000fe2000001ff00 */
[----:B------:R-:W0:Y:S01]  /*1350*/  SHFL.IDX PT, R0, R0, RZ, 0x1f ;  /* 0x00001fff00007589 */ /* 0x000e2200000e0000 */
[----:B------:R-:W-:-:S02]  /*1360*/  CS2R R176, SRZ ;  /* 0x0000000000b07805 */ /* 0x000fc4000001ff00 */
[----:B------:R-:W-:Y:S02]  /*1370*/  CS2R R178, SRZ ;  /* 0x0000000000b27805 */ /* 0x000fe4000001ff00 */
[----:B------:R-:W-:Y:S01]  /*1380*/  CS2R R180, SRZ ;  /* 0x0000000000b47805 */ /* 0x000fe2000001ff00 */
[----:B------:R1:W-:Y:S01]  /*1390*/  STL [R1+0x4c], RZ ;  /* 0x00004cff01007387 */ /* 0x0003e20000100800 */
[----:B------:R-:W-:Y:S02]  /*13a0*/  CS2R R182, SRZ ;  /* 0x0000000000b67805 */ /* 0x000fe4000001ff00 */
[----:B------:R-:W-:Y:S02]  /*13b0*/  CS2R R184, SRZ ;  /* 0x0000000000b87805 */ /* 0x000fe4000001ff00 */
[----:B------:R-:W-:Y:S01]  /*13c0*/  CS2R R186, SRZ ;  /* 0x0000000000ba7805 */ /* 0x000fe2000001ff00 */
[----:B------:R1:W-:Y:S01]  /*13d0*/  STL [R1+0x48], RZ ;  /* 0x000048ff01007387 */ /* 0x0003e20000100800 */
        /* <DEDUP_REMOVED lines=14> */
[----:B------:R-:W-:Y:S02]  /*14c0*/  CS2R R210, SRZ ;  /* 0x0000000000d27805 */ /* 0x000fe4000001ff00 */
[----:B0-----:R-:W-:Y:S01]  /*14d0*/  R2UR UR9, R0 ;  /* 0x00000000000972ca */ /* 0x001fe200000e0000 */
[----:B------:R1:W-:Y:S01]  /*14e0*/  STL [R1+0x38], RZ ;  /* 0x000038ff01007387 */ /* 0x0003e20000100800 */
[----:B------:R-:W-:Y:S01]  /*14f0*/  IMAD.MOV.U32 R0, RZ, RZ, RZ ;  /* 0x000000ffff007224 */ /* 0x000fe200078e00ff */
[----:B------:R-:W-:-:S02]  /*1500*/  CS2R R212, SRZ ;  /* 0x0000000000d47805 */ /* 0x000fc4000001ff00 */
[----:B------:R-:W-:Y:S01]  /*1510*/  CS2R R214, SRZ ;  /* 0x0000000000d67805 */ /* 0x000fe2000001ff00 */
[----:B------:R1:W-:Y:S01]  /*1520*/  STL [R1+0x34], RZ ;  /* 0x000034ff01007387 */ /* 0x0003e20000100800 */
[----:B------:R-:W-:Y:S02]  /*1530*/  CS2R R216, SRZ ;  /* 0x0000000000d87805 */ /* 0x000fe4000001ff00 */
[----:B------:R-:W-:Y:S02]  /*1540*/  CS2R R218, SRZ ;  /* 0x0000000000da7805 */ /* 0x000fe4000001ff00 */
[----:B------:R-:W-:Y:S01]  /*1550*/  CS2R R220, SRZ ;  /* 0x0000000000dc7805 */ /* 0x000fe2000001ff00 */
[----:B------:R1:W-:Y:S01]  /*1560*/  STL [R1+0x30], RZ ;  /* 0x000030ff01007387 */ /* 0x0003e20000100800 */
[----:B------:R-:W-:Y:S02]  /*1570*/  CS2R R222, SRZ ;  /* 0x0000000000de7805 */ /* 0x000fe4000001ff00 */
[----:B------:R-:W-:Y:S01]  /*1580*/  CS2R R224, SRZ ;  /* 0x0000000000e07805 */ /* 0x000fe2000001ff00 */
[----:B------:R-:W-:Y:S01]  /*1590*/  IMAD.MOV.U32 R226, RZ, RZ, RZ ;  /* 0x000000ffffe27224 */ /* 0x000fe200078e00ff */
[----:B------:R1:W-:Y:S01]  /*15a0*/  STL [R1+0x2c], RZ ;  /* 0x00002cff01007387 */ /* 0x0003e20000100800 */
[----:B------:R-:W-:Y:S01]  /*15b0*/  ULEA.HI UR10, UR9, UR9, URZ, 0x1 ;  /* 0x00000009090a7291 */ /* 0x000fe2000f8f083f */
[----:B------:R-:W-:Y:S01]  /*15c0*/  IMAD.U32 R227, RZ, RZ, UR4 ;  /* 0x00000004ffe37e24 */ /* 0x000fe2000f8e00ff */
[----:B------:R-:W-:Y:S01]  /*15d0*/  CS2R R88, SRZ ;  /* 0x0000000000587805 */ /* 0x000fe2000001ff00 */
[----:B------:R1:W-:Y:S01]  /*15e0*/  STL [R1+0x28], RZ ;  /* 0x000028ff01007387 */ /* 0x0003e20000100800 */
[----:B------:R-:W-:Y:S01]  /*15f0*/  ULOP3.LUT UR10, UR10, 0x1ffffe, URZ, 0xc0, !UPT ;  /* 0x001ffffe0a0a7892 */ /* 0x000fe2000f8ec03f */
[----:B------:R-:W-:-:S02]  /*1600*/  CS2R R90, SRZ ;  /* 0x00000000005a7805 */ /* 0x000fc4000001ff00 */
[----:B------:R-:W-:Y:S01]  /*1610*/  CS2R R92, SRZ ;  /* 0x00000000005c7805 */ /* 0x000fe2000001ff00 */
[----:B------:R1:W-:Y:S01]  /*1620*/  STL [R1+0x24], RZ ;  /* 0x000024ff01007387 */ /* 0x0003e20000100800 */
[----:B------:R-:W-:Y:S01]  /*1630*/  UIADD3 UR10, UR9, -UR10, URZ ;  /* 0x8000000a090a7290 */ /* 0x000fe2000fffe03f */
[----:B------:R-:W-:Y:S02]  /*1640*/  CS2R R94, SRZ ;  /* 0x00000000005e7805 */ /* 0x000fe4000001ff00 */
[----:B------:R-:W-:Y:S01]  /*1650*/  CS2R R96, SRZ ;  /* 0x0000000000607805 */ /* 0x000fe2000001ff00 */
[----:B------:R1:W-:Y:S01]  /*1660*/  STL [R1+0x20], RZ ;  /* 0x000020ff01007387 */ /* 0x0003e20000100800 */
[----:B------:R-:W-:Y:S01]  /*1670*/  ULEA UR10, UR10, UR14, 0xb ;  /* 0x0000000e0a0a7291 */ /* 0x000fe2000f8e583f */
[----:B------:R-:W-:Y:S02]  /*1680*/  CS2R R98, SRZ ;  /* 0x0000000000627805 */ /* 0x000fe4000001ff00 */
[----:B------:R-:W-:Y:S01]  /*1690*/  CS2R R100, SRZ ;  /* 0x0000000000647805 */ /* 0x000fe2000001ff00 */
[----:B------:R1:W-:Y:S01]  /*16a0*/  STL [R1+0x1c], RZ ;  /* 0x00001cff01007387 */ /* 0x0003e20000100800 */
[----:B------:R-:W-:Y:S01]  /*16b0*/  UIADD3 UR10, UR10, 0x180, URZ ;  /* 0x000001800a0a7890 */ /* 0x000fe2000fffe03f */
[----:B------:R-:W-:-:S02]  /*16c0*/  CS2R R102, SRZ ;  /* 0x0000000000667805 */ /* 0x000fc4000001ff00 */
[----:B------:R-:W-:Y:S01]  /*16d0*/  CS2R R104, SRZ ;  /* 0x0000000000687805 */ /* 0x000fe2000001ff00 */
[----:B------:R1:W-:Y:S01]  /*16e0*/  STL [R1+0x18], RZ ;  /* 0x000018ff01007387 */ /* 0x0003e20000100800 */
[----:B------:R-:W-:Y:S01]  /*16f0*/  USHF.R.U32.HI UR10, URZ, 0x4, UR10 ;  /* 0x000000043f0a7899 */ /* 0x000fe2000801160a */
[----:B------:R-:W-:Y:S02]  /*1700*/  CS2R R106, SRZ ;  /* 0x00000000006a7805 */ /* 0x000fe4000001ff00 */
[----:B------:R-:W-:Y:S01]  /*1710*/  CS2R R108, SRZ ;  /* 0x00000000006c7805 */ /* 0x000fe2000001ff00 */
[----:B------:R1:W-:Y:S01]  /*1720*/  STL [R1+0x14], RZ ;  /* 0x000014ff01007387 */ /* 0x0003e20000100800 */
[----:B------:R-:W-:Y:S01]  /*1730*/  ULOP3.LUT UR15, UR10, 0x3fff, URZ, 0xc0, !UPT ;  /* 0x00003fff0a0f7892 */ /* 0x000fe2000f8ec03f */
        /* <DEDUP_REMOVED lines=18> */
[----:B------:R1:W-:Y:S01]  /*1860*/  STL [R1], RZ ;  /* 0x000000ff01007387 */ /* 0x0003e20000100800 */
[----:B------:R-:W-:-:S02]  /*1870*/  CS2R R138, SRZ ;  /* 0x00000000008a7805 */ /* 0x000fc4000001ff00 */
[----:B------:R-:W-:Y:S02]  /*1880*/  CS2R R140, SRZ ;  /* 0x00000000008c7805 */ /* 0x000fe4000001ff00 */
[----:B------:R-:W-:Y:S02]  /*1890*/  CS2R R142, SRZ ;  /* 0x00000000008e7805 */ /* 0x000fe4000001ff00 */
[----:B------:R-:W-:Y:S02]  /*18a0*/  CS2R R144, SRZ ;  /* 0x0000000000907805 */ /* 0x000fe4000001ff00 */
[----:B------:R-:W-:Y:S02]  /*18b0*/  CS2R R146, SRZ ;  /* 0x0000000000927805 */ /* 0x000fe4000001ff00 */
[----:B------:R-:W-:Y:S02]  /*18c0*/  CS2R R148, SRZ ;  /* 0x0000000000947805 */ /* 0x000fe4000001ff00 */
[----:B------:R-:W-:-:S02]  /*18d0*/  CS2R R150, SRZ ;  /* 0x0000000000967805 */ /* 0x000fc4000001ff00 */
[----:B------:R-:W-:Y:S02]  /*18e0*/  CS2R R24, SRZ ;  /* 0x0000000000187805 */ /* 0x000fe4000001ff00 */
[----:B---34-:R-:W-:Y:S02]  /*18f0*/  CS2R R26, SRZ ;  /* 0x00000000001a7805 */ /* 0x018fe4000001ff00 */
[----:B------:R-:W-:Y:S02]  /*1900*/  CS2R R28, SRZ ;  /* 0x00000000001c7805 */ /* 0x000fe4000001ff00 */
[----:B------:R-:W-:Y:S02]  /*1910*/  CS2R R30, SRZ ;  /* 0x00000000001e7805 */ /* 0x000fe4000001ff00 */
[----:B------:R-:W-:Y:S02]  /*1920*/  CS2R R32, SRZ ;  /* 0x0000000000207805 */ /* 0x000fe4000001ff00 */
        /* <DEDUP_REMOVED lines=26> */
[----:B------:R-:W-:Y:S01]  /*1ad0*/  CS2R R86, SRZ ;  /* 0x0000000000567805 */ /* 0x000fe2000001ff00 */
[----:B-1----:R-:W-:Y:S06]  /*1ae0*/  @!P0 BRA `(.L_x_13) ;  /* 0x0000001000608947 */ /* 0x002fec0003800000 */
[----:B------:R-:W-:-:S06]  /*1af0*/  UISETP.NE.AND UP0, UPT, UR23, 0x3, UPT ;  /* 0x000000031700788c */ /* 0x000fcc000bf05270 */
[----:B------:R-:W-:-:S13]  /*1b00*/  PLOP3.LUT P1, PT, PT, PT, UP0, 0x80, 0x0 ;  /* 0x000000000000781c */ /* 0x000fda0003f2f008 */
[----:B------:R-:W-:Y:S05]  /*1b10*/  @!P1 BRA `(.L_x_14) ;  /* 0x0000000000049947 */ /* 0x000fea0003800000 */
[----:B------:R-:W-:Y:S01]  /*1b20*/  BPT.TRAP 0x1 ;  /* 0x000000040000795c */ /* 0x000fe20000300000 */
.L_x_14:
[----:B------:R-:W-:Y:S01]  /*1b30*/  ULEA UR7, UR5, UR14, 0x3 ;  /* 0x0000000e05077291 */ /* 0x000fe2000f8e183f */
[----:B------:R-:W-:-:S05]  /*1b40*/  IMAD.U32 R0, RZ, RZ, UR4 ;  /* 0x00000004ff007e24 */ /* 0x000fca000f8e00ff */
[----:B------:R-:W-:-:S04]  /*1b50*/  SHF.L.U32 R0, R0, 0x1f, RZ ;  /* 0x0000001f00007819 */ /* 0x000fc800000006ff */
[----:B------:R0:W1:Y:S01]  /*1b60*/  SYNCS.PHASECHK.TRANS64.TRYWAIT P0, [UR7], R0 ;  /* 0x00000000ff0075a7 */ /* 0x0000620008000147 */
[----:B------:R-:W-:Y:S05]  /*1b70*/  @!P1 BRA `(.L_x_15) ;  /* 0x0000000000049947 */ /* 0x000fea0003800000 */
[----:B------:R-:W-:Y:S01]  /*1b80*/  BPT.TRAP 0x1 ;  /* 0x000000040000795c */ /* 0x000fe20000300000 */
.L_x_15:
[----:B------:R2:W-:Y:S01]  /*1b90*/  STL [R1+0x74], RZ ;  /* 0x000074ff01007387 */ /* 0x0005e20000100800 */
[----:B------:R-:W-:Y:S01]  /*1ba0*/  UMOV UR6, 0x1 ;  /* 0x0000000100067882 */ /* 0x000fe20000000000 */
[----:B-1----:R-:W-:Y:S05]  /*1bb0*/  @P0 BRA `(.L_x_16) ;  /* 0x0000000000080947 */ /* 0x002fea0003800000 */
[----:B------:R-:W1:Y:S02]  /*1bc0*/  SYNCS.PHASECHK.TRANS64.TRYWAIT P0, [UR7], R0 ;  /* 0x00000000ff0075a7 */ /* 0x000e640008000147 */
[----:B-1----:R-:W-:Y:S05]  /*1bd0*/  @!P0 BRA `(.L_x_17) ;  /* 0x000000e400cc8947 */ /* 0x002fea0003800000 */
.L_x_16:
[----:B------:R3:W-:Y:S01]  /*1be0*/  STL [R1+0x70], RZ ;  /* 0x000070ff01007387 */ /* 0x0007e20000100800 */
[----:B------:R-:W-:Y:S01]  /*1bf0*/  UIADD3 UR7, UR14, 0xe180, URZ ;  /* 0x0000e1800e077890 */ /* 0x000fe2000fffe03f */
[----:B------:R-:W-:Y:S01]  /*1c00*/  WARPGROUP.ARRIVE ;  /* 0x00000000000079c5 */ /* 0x000fe20000000000 */
[----:B------:R-:W-:Y:S01]  /*1c10*/  ULOP3.LUT UR8, UR15, 0x10000, URZ, 0xfc, !UPT ;  /* 0x000100000f087892 */ /* 0x000fe2000f8efc3f */
[----:B------:R3:W-:Y:S01]  /*1c20*/  STL [R1+0x6c], RZ ;  /* 0x00006cff01007387 */ /* 0x0007e20000100800 */
[----:B------:R-:W-:Y:S01]  /*1c30*/  USHF.R.U32.HI UR7, URZ, 0x4, UR7 ;  /* 0x000000043f077899 */ /* 0x000fe20008011607 */
[----:B01----:R-:W-:Y:S01]  /*1c40*/  IMAD.MOV.U32 R0, RZ, RZ, RZ ;  /* 0x000000ffff007224 */ /* 0x003fe200078e00ff */
[----:B------:R-:W-:Y:S01]  /*1c50*/  ULEA UR8, UR5, UR8, 0x9 ;  /* 0x0000000805087291 */ /* 0x000fe2000f8e483f */
[----:B------:R3:W-:Y:S01]  /*1c60*/  STL [R1+0x68], RZ ;  /* 0x000068ff01007387 */ /* 0x0007e20000100800 */
[----:B------:R-:W-:Y:S01]  /*1c70*/  ULOP3.LUT UR7, UR7, 0x3fff, URZ, 0xc0, !UPT ;  /* 0x00003fff07077892 */ /* 0x000fe2000f8ec03f */
[----:B------:R-:W-:Y:S01]  /*1c80*/  CS2R R2, SRZ ;  /* 0x0000000000027805 */ /* 0x000fe2000001ff00 */
[----:B------:R-:W-:Y:S01]  /*1c90*/  UMOV UR9, 0xc0000010 ;  /* 0xc000001000097882 */ /* 0x000fe20000000000 */
[----:B------:R3:W-:Y:S01]  /*1ca0*/  STL [R1+0x64], RZ ;  /* 0x000064ff01007387 */ /* 0x0007e20000100800 */
[----:B------:R-:W-:Y:S01]  /*1cb0*/  ULOP3.LUT UR7, UR7, 0x10000, URZ, 0xfc, !UPT ;  /* 0x0001000007077892 */ /* 0x000fe2000f8efc3f */
[----:B------:R-:W-:Y:S01]  /*1cc0*/  CS2R R4, SRZ ;  /* 0x0000000000047805 */ /* 0x000fe2000001ff00 */
[----:B------:R-:W-:Y:S01]  /*1cd0*/  UMOV UR11, 0xc0000010 ;  /* 0xc0000010000b7882 */ /* 0x000fe20000000000 */
[----:B------:R3:W-:Y:S01]  /*1ce0*/  STL [R1+0x60], RZ ;  /* 0x000060ff01007387 */ /* 0x0007e20000100800 */
[----:B------:R-:W-:Y:S01]  /*1cf0*/  ULEA UR10, UR5, UR7, 0x8 ;  /* 0x00000007050a7291 */ /* 0x000fe2000f8e403f */
[----:B------:R-:W-:-:S02]  /*1d00*/  CS2R R6, SRZ ;  /* 0x0000000000067805 */ /* 0x000fc4000001ff00 */
[----:B------:R-:W-:Y:S01]  /*1d10*/  CS2R R8, SRZ ;  /* 0x0000000000087805 */ /* 0x000fe2000001ff00 */
[----:B------:R3:W-:Y:S01]  /*1d20*/  STL [R1+0x5c], RZ ;  /* 0x00005cff01007387 */ /* 0x0007e20000100800 */
[----:B------:R-:W-:Y:S01]  /*1d30*/  ULDC UR7, c[0x0][0x50c] ;  /* 0x0001430000077ab9 */ /* 0x000fe20000000800 */
[----:B------:R-:W-:Y:S01]  /*1d40*/  CS2R R10, SRZ ;  /* 0x00000000000a7805 */ /* 0x000fe2000001ff00 */
[----:B------:R-:W-:Y:S01]  /*1d50*/  UISETP.NE.AND UP0, UPT, UR7, 0x1, UPT ;  /* 0x000000010700788c */ /* 0x000fe2000bf05270 */
[----:B------:R3:W-:Y:S01]  /*1d60*/  STL [R1+0x58], RZ ;  /* 0x000058ff01007387 */ /* 0x0007e20000100800 */
[----:B------:R-:W-:Y:S01]  /*1d70*/  CS2R R12, SRZ ;  /* 0x00000000000c7805 */ /* 0x000fe2000001ff00 */
[----:B------:R-:W-:Y:S01]  /*1d80*/  QGMMA.64x128x32.F32.E5M2.E5M2 R88, gdesc[UR8], RZ, !UPT ;  /* 0x01e00000085879f3 */ /* 0x000fe2000c7038ff */
[----:B------:R-:W-:Y:S01]  /*1d90*/  USEL UR7, URZ, 0x1, UP0 ;  /* 0x000000013f077887 */ /* 0x000fe20008000000 */
[----:B------:R3:W-:Y:S01]  /*1da0*/  STL [R1+0x54], RZ ;  /* 0x000054ff01007387 */ /* 0x0007e20000100800 */
[----:B------:R-:W-:Y:S01]  /*1db0*/  UIADD3 UR8, UR8, 0x100, URZ ;  /* 0x0000010008087890 */ /* 0x000fe2000fffe03f */
[----:B------:R-:W-:Y:S01]  /*1dc0*/  CS2R R14, SRZ ;  /* 0x00000000000e7805 */ /* 0x000fe2000001ff00 */
[----:B------:R-:W-:Y:S01]  /*1dd0*/  UMOV UR9, 0xc0000010 ;  /* 0xc000001000097882 */ /* 0x000fe20000000000 */
[----:B------:R3:W-:Y:S01]  /*1de0*/  STL [R1+0x50], RZ ;  /* 0x000050ff01007387 */ /* 0x0007e20000100800 */
[----:B------:R-:W-:-:S02]  /*1df0*/  ISETP.NE.AND P0, PT, RZ, UR7, PT ;  /* 0x00000007ff007c0c */ /* 0x000fc4000bf05270 */
[----:B------:R-:W-:Y:S02]  /*1e00*/  CS2R R16, SRZ ;  /* 0x0000000000107805 */ /* 0x000fe4000001ff00 */
[----:B------:R-:W-:Y:S01]  /*1e10*/  CS2R R18, SRZ ;  /* 0x0000000000127805 */ /* 0x000fe2000001ff00 */
[----:B------:R3:W-:Y:S01]  /*1e20*/  STL [R1+0x4c], RZ ;  /* 0x00004cff01007387 */ /* 0x0007e20000100800 */
[----:B------:R-:W-:Y:S01]  /*1e30*/  CS2R R20, SRZ ;  /* 0x0000000000147805 */ /* 0x000fe2000001ff00 */
[----:B------:R-:W-:Y:S01]  /*1e40*/  QGMMA.64x128x32.F32.E5M2.E5M2 R24, gdesc[UR8], RZ, !UPT, gsb0 ;  /* 0x01e00000081879f3 */ /* 0x000fe2000c0038ff */
[----:B------:R-:W-:Y:S01]  /*1e50*/  CS2R R22, SRZ ;  /* 0x0000000000167805 */ /* 0x000fe2000001ff00 */
[----:B------:R3:W-:Y:S01]  /*1e60*/  STL [R1+0x48], RZ ;  /* 0x000048ff01007387 */ /* 0x0007e20000100800 */
[----:B------:R-:W-:Y:S02]  /*1e70*/  CS2R R152, SRZ ;  /* 0x0000000000987805 */ /* 0x000fe4000001ff00 */
        /* <DEDUP_REMOVED lines=47> */
[----:B------:R-:W-:Y:S01]  /*2170*/  CS2R R224, SRZ ;  /* 0x0000000000e07805 */ /* 0x000fe2000001ff00 */
[----:B------:R-:W-:Y:S02]  /*2180*/  IMAD.MOV.U32 R226, RZ, RZ, RZ ;  /* 0x000000ffffe27224 */ /* 0x000fe400078e00ff */
[----:B------:R3:W-:Y:S04]  /*2190*/  STL [R1+0x14], RZ ;  /* 0x000014ff01007387 */ /* 0x0007e80000100800 */
[----:B------:R3:W-:Y:S04]  /*21a0*/  STL [R1+0x10], RZ ;  /* 0x000010ff01007387 */ /* 0x0007e80000100800 */
[----:B------:R3:W-:Y:S04]  /*21b0*/  STL [R1+0xc], RZ ;  /* 0x00000cff01007387 */ /* 0x0007e80000100800 */
[----:B------:R3:W-:Y:S04]  /*21c0*/  STL [R1+0x8], RZ ;  /* 0x000008ff01007387 */ /* 0x0007e80000100800 */
[----:B------:R3:W-:Y:S04]  /*21d0*/  STL [R1+0x4], RZ ;  /* 0x000004ff01007387 */ /* 0x0007e80000100800 */
[----:B------:R3:W-:Y:S01]  /*21e0*/  STL [R1], RZ ;  /* 0x000000ff01007387 */ /* 0x0007e20000100800 */
[----:B------:R-:W-:Y:S05]  /*21f0*/  @!P0 BRA `(.L_x_18) ;  /* 0x0000000800808947 */ /* 0x000fea0003800000 */
[----:B------:R-:W-:Y:S02]  /*2200*/  WARPGROUP.DEPBAR.LE gsb0, 0x0 ;  /* 0x00008000000079c5 */ /* 0x000fe40000010000 */
[----:B------:R-:W-:-:S01]  /*2210*/  FADD R227, RZ, R58 ;  /* 0x0000003affe37221 */ /* 0x000fc20000000000 */
[----:B------:R-:W-:Y:S01]  /*2220*/  FADD R226, RZ, R88 ;  /* 0x00000058ffe27221 */ /* 0x000fe20000000000 */
[----:B------:R-:W-:-:S01]  /*2230*/  FADD R225, RZ, R89 ;  /* 0x00000059ffe17221 */ /* 0x000fc20000000000 */
[----:B------:R-:W-:Y:S01]  /*2240*/  FADD R224, RZ, R90 ;  /* 0x0000005affe07221 */ /* 0x000fe20000000000 */
[----:B------:R-:W-:-:S01]  /*2250*/  FADD R223, RZ, R91 ;  /* 0x0000005bffdf7221 */ /* 0x000fc20000000000 */
[----:B------:R0:W-:Y:S01]  /*2260*/  STL [R1], R227 ;  /* 0x000000e301007387 */ /* 0x0001e20000100800 */
[----:B------:R-:W-:-:S01]  /*2270*/  FADD R222, RZ, R92 ;  /* 0x0000005cffde7221 */ /* 0x000fc20000000000 */
[----:B------:R-:W-:Y:S01]  /*2280*/  FADD R221, RZ, R93 ;  /* 0x0000005dffdd7221 */ /* 0x000fe20000000000 */
[----:B------:R-:W-:-:S01]  /*2290*/  FADD R220, RZ, R94 ;  /* 0x0000005effdc7221 */ /* 0x000fc20000000000 */
[----:B------:R-:W-:Y:S01]  /*22a0*/  FADD R219, RZ, R95 ;  /* 0x0000005fffdb7221 */ /* 0x000fe20000000000 */
[----:B------:R-:W-:-:S01]  /*22b0*/  FADD R218, RZ, R96 ;  /* 0x00000060ffda7221 */ /* 0x000fc20000000000 */
[----:B------:R-:W-:Y:S01]  /*22c0*/  FADD R217, RZ, R97 ;  /* 0x00000061ffd97221 */ /* 0x000fe20000000000 */
[----:B------:R-:W-:-:S01]  /*22d0*/  FADD R216, RZ, R98 ;  /* 0x00000062ffd87221 */ /* 0x000fc20000000000 */
[----:B------:R-:W-:Y:S01]  /*22e0*/  FADD R215, RZ, R99 ;  /* 0x00000063ffd77221 */ /* 0x000fe20000000000 */
[----:B------:R-:W-:-:S01]  /*22f0*/  FADD R214, RZ, R100 ;  /* 0x00000064ffd67221 */ /* 0x000fc20000000000 */
[----:B0-----:R-:W-:Y:S01]  /*2300*/  FADD R227, RZ, R59 ;  /* 0x0000003bffe37221 */ /* 0x001fe20000000000 */
[----:B------:R-:W-:-:S01]  /*2310*/  FADD R213, RZ, R101 ;  /* 0x00000065ffd57221 */ /* 0x000fc20000000000 */
[----:B------:R-:W-:Y:S01]  /*2320*/  FADD R212, RZ, R102 ;  /* 0x00000066ffd47221 */ /* 0x000fe20000000000 */
[----:B------:R-:W-:-:S01]  /*2330*/  FADD R211, RZ, R103 ;  /* 0x00000067ffd37221 */ /* 0x000fc20000000000 */
[----:B------:R-:W-:Y:S01]  /*2340*/  FADD R210, RZ, R104 ;  /* 0x00000068ffd27221 */ /* 0x000fe20000000000 */
[----:B------:R0:W-:Y:S01]  /*2350*/  STL [R1+0x4], R227 ;  /* 0x000004e301007387 */ /* 0x0001e20000100800 */
        /* <DEDUP_REMOVED lines=93> */
[----:B------:R-:W-:Y:S01]  /*2930*/  UMOV UR6, URZ ;  /* 0x0000003f00067c82 */ /* 0x000fe20008000000 */
[----:B0-----:R-:W-:-:S05]  /*2940*/  FADD R227, RZ, R66 ;  /* 0x00000042ffe37221 */ /* 0x001fca0000000000 */
[----:B------:R0:W-:Y:S02]  /*2950*/  STL [R1+0x20], R227 ;  /* 0x000020e301007387 */ /* 0x0001e40000100800 */
        /* <DEDUP_REMOVED lines=42> */
.L_x_18:
[----:B------:R-:W-:-:S04]  /*2c00*/  UIADD3 UR18, UR5, 0x1, URZ ;  /* 0x0000000105127890 */ /* 0x000fc8000fffe03f */
[----:B------:R-:W-:-:S04]  /*2c10*/  UISETP.NE.AND UP0, UPT, UR18, 0x7, UPT ;  /* 0x000000071200788c */ /* 0x000fc8000bf05270 */
[----:B------:R-:W-:Y:S02]  /*2c20*/  USEL UR8, URZ, 0x1, UP0 ;  /* 0x000000013f087887 */ /* 0x000fe40008000000 */
[----:B------:R-:W-:Y:S02]  /*2c30*/  USEL UR18, UR18, URZ, UP0 ;  /* 0x0000003f12127287 */ /* 0x000fe40008000000 */
[----:B------:R-:W-:-:S06]  /*2c40*/  ULOP3.LUT UR8, UR4, UR8, URZ, 0x3c, !UPT ;  /* 0x0000000804087292 */ /* 0x000fcc000f8e3c3f */
[----:B0-----:R-:W-:Y:S01]  /*2c50*/  IMAD.U32 R227, RZ, RZ, UR8 ;  /* 0x00000008ffe37e24 */ /* 0x001fe2000f8e00ff */
[----:B------:R-:W-:-:S06]  /*2c60*/  UMOV UR8, 0x1 ;  /* 0x0000000100087882 */ /* 0x000fcc0000000000 */
.L_x_13:
[----:B------:R-:W-:-:S04]  /*2c70*/  UISETP.LT.AND UP0, UPT, UR12, 0x1, UPT ;  /* 0x000000010c00788c */ /* 0x000fc8000bf01270 */
[----:B------:R-:W-:-:S04]  /*2c80*/  USEL UR9, UR12, 0x1, UP0 ;  /* 0x000000010c097887 */ /* 0x000fc80008000000 */
[----:B------:R-:W-:-:S04]  /*2c90*/  UIADD3 UR9, UR12, -UR9, URZ ;  /* 0x800000090c097290 */ /* 0x000fc8000fffe03f */
[----:B------:R-:W-:-:S06]  /*2ca0*/  UISETP.GE.AND UP0, UPT, UR9, 0x1, UPT ;  /* 0x000000010900788c */ /* 0x000fcc000bf06270 */
[----:B------:R-:W-:-:S13]  /*2cb0*/  PLOP3.LUT P0, PT, PT, PT, UP0, 0x80, 0x0 ;  /* 0x000000000000781c */ /* 0x000fda0003f0f008 */
[----:B------:R-:W-:Y:S05]  /*2cc0*/  @!P0 BRA `(.L_x_19) ;  /* 0x00000010007c8947 */ /* 0x000fea0003800000 */
[----:B------:R-:W-:Y:S01]  /*2cd0*/  IMAD.U32 R228, RZ, RZ, UR9 ;  /* 0x00000009ffe47e24 */ /* 0x000fe2000f8e00ff */
[----:B------:R-:W-:Y:S01]  /*2ce0*/  UMOV UR19, UR5 ;  /* 0x0000000500137c82 */ /* 0x000fe20008000000 */
[----:B------:R-:W-:-:S05]  /*2cf0*/  ULDC UR24, c[0x0][0x50c] ;  /* 0x0001430000187ab9 */ /* 0x000fca0000000800 */
.L_x_27:
[----:B------:R-:W-:-:S06]  /*2d00*/  UISETP.NE.AND UP0, UPT, UR23, 0x3, UPT ;  /* 0x000000031700788c */ /* 0x000fcc000bf05270 */
[----:B------:R-:W-:-:S13]  /*2d10*/  PLOP3.LUT P1, PT, PT, PT, UP0, 0x80, 0x0 ;  /* 0x000000000000781c */ /* 0x000fda0003f2f008 */
[----:B01----:R-:W-:Y:S05]  /*2d20*/  @!P1 BRA `(.L_x_20) ;  /* 0x0000000000049947 */ /* 0x003fea0003800000 */
[----:B------:R-:W-:Y:S01]  /*2d30*/  BPT.TRAP 0x1 ;  /* 0x000000040000795c */ /* 0x000fe20000300000 */
.L_x_20:
[----:B------:R-:W0:Y:S01]  /*2d40*/  S2UR UR9, SR_CgaCtaId ;  /* 0x00000000000979c3 */ /* 0x000e220000008800 */
[----:B------:R-:W-:Y:S01]  /*2d50*/  UMOV UR14, 0x400 ;  /* 0x00000400000e7882 */ /* 0x000fe20000000000 */
[----:B------:R-:W-:Y:S01]  /*2d60*/  SHF.L.U32 R229, R227, 0x1f, RZ ;  /* 0x0000001fe3e57819 */ /* 0x000fe200000006ff */
[----:B0-----:R-:W-:-:S04]  /*2d70*/  ULEA UR14, UR9, UR14, 0x18 ;  /* 0x0000000e090e7291 */ /* 0x001fc8000f8ec03f */
[----:B------:R-:W-:-:S09]  /*2d80*/  ULEA UR9, UR18, UR14, 0x3 ;  /* 0x0000000e12097291 */ /* 0x000fd2000f8e183f */
[----:B------:R0:W1:Y:S01]  /*2d90*/  SYNCS.PHASECHK.TRANS64.TRYWAIT P0, [UR9], R229 ;  /* 0x000000e5ff0075a7 */ /* 0x0000620008000149 */
[----:B------:R-:W-:Y:S05]  /*2da0*/  @!P1 BRA `(.L_x_21) ;  /* 0x0000000000049947 */ /* 0x000fea0003800000 */
[----:B------:R-:W-:Y:S01]  /*2db0*/  BPT.TRAP 0x1 ;  /* 0x000000040000795c */ /* 0x000fe20000300000 */
.L_x_21:
[----:B-1----:R-:W-:Y:S05]  /*2dc0*/  @P0 BRA `(.L_x_22) ;  /* 0x0000000000080947 */ /* 0x002fea0003800000 */
[----:B------:R-:W1:Y:S02]  /*2dd0*/  SYNCS.PHASECHK.TRANS64.TRYWAIT P0, [UR9], R229 ;  /* 0x000000e5ff0075a7 */ /* 0x000e640008000149 */
[----:B-1----:R-:W-:Y:S05]  /*2de0*/  @!P0 BRA `(.L_x_23) ;  /* 0x000000d400608947 */ /* 0x002fea0003800000 */
.L_x_22:
[----:B------:R-:W-:Y:S01]  /*2df0*/  UIADD3 UR9, UR14, 0xe180, URZ ;  /* 0x0000e1800e097890 */ /* 0x000fe2000fffe03f */
[----:B------:R-:W-:Y:S01]  /*2e00*/  WARPGROUP.ARRIVE ;  /* 0x00000000000079c5 */ /* 0x000fe20000000000 */
[----:B------:R-:W-:Y:S02]  /*2e10*/  UISETP.NE.AND UP0, UPT, UR7, URZ, UPT ;  /* 0x0000003f0700728c */ /* 0x000fe4000bf05270 */
[----:B------:R-:W-:Y:S02]  /*2e20*/  USHF.R.U32.HI UR9, URZ, 0x4, UR9 ;  /* 0x000000043f097899 */ /* 0x000fe40008011609 */
[----:B------:R-:W-:Y:S02]  /*2e30*/  USEL UR8, UR8, URZ, !UP0 ;  /* 0x0000003f08087287 */ /* 0x000fe4000c000000 */
[----:B------:R-:W-:Y:S02]  /*2e40*/  ULOP3.LUT UR9, UR9, 0x3fff, URZ, 0xc0, !UPT ;  /* 0x00003fff09097892 */ /* 0x000fe4000f8ec03f */
[----:B------:R-:W-:-:S02]  /*2e50*/  ULOP3.LUT UR7, UR15, 0x10000, URZ, 0xfc, !UPT ;  /* 0x000100000f077892 */ /* 0x000fc4000f8efc3f */
[----:B------:R-:W-:Y:S02]  /*2e60*/  ULOP3.LUT UR9, UR9, 0x10000, URZ, 0xfc, !UPT ;  /* 0x0001000009097892 */ /* 0x000fe4000f8efc3f */
[----:B------:R-:W-:Y:S02]  /*2e70*/  UISETP.NE.U32.AND UP0, UPT, UR8, URZ, UPT ;  /* 0x0000003f0800728c */ /* 0x000fe4000bf05070 */
[----:B------:R-:W-:Y:S02]  /*2e80*/  ULEA UR8, UR18, UR7, 0x9 ;  /* 0x0000000712087291 */ /* 0x000fe4000f8e483f */
[----:B------:R-:W-:Y:S01]  /*2e90*/  ULEA UR10, UR18, UR9, 0x8 ;  /* 0x00000009120a7291 */ /* 0x000fe2000f8e403f */
[----:B------:R-:W-:Y:S02]  /*2ea0*/  UMOV UR11, 0xc0000010 ;  /* 0xc0000010000b7882 */ /* 0x000fe40000000000 */
[----:B------:R-:W-:Y:S01]  /*2eb0*/  UMOV UR9, 0xc0000010 ;  /* 0xc000001000097882 */ /* 0x000fe20000000000 */
[----:B------:R-:W-:-:S05]  /*2ec0*/  UIADD3 UR6, UR6, 0x1, URZ ;  /* 0x0000000106067890 */ /* 0x000fca000fffe03f */
[----:B------:R-:W-:Y:S01]  /*2ed0*/  QGMMA.64x128x32.F32.E5M2.E5M2 R88, gdesc[UR8], R88, UP0 ;  /* 0x01e00000085879f3 */ /* 0x000fe2000bf03858 */
[----:B------:R-:W-:Y:S01]  /*2ee0*/  UIADD3 UR8, UR8, 0x100, URZ ;  /* 0x0000010008087890 */ /* 0x000fe2000fffe03f */
[----:B------:R-:W-:-:S10]  /*2ef0*/  UMOV UR9, 0xc0000010 ;  /* 0xc000001000097882 */ /* 0x000fd40000000000 */
[----:B------:R-:W-:Y:S01]  /*2f00*/  QGMMA.64x128x32.F32.E5M2.E5M2 R24, gdesc[UR8], R24, UP0, gsb0 ;  /* 0x01e00000081879f3 */ /* 0x000fe2000b803818 */
[----:B------:R-:W-:-:S04]  /*2f10*/  UISETP.NE.AND UP0, UPT, UR6, UR24, UPT ;  /* 0x000000180600728c */ /* 0x000fc8000bf05270 */
[----:B------:R-:W-:-:S06]  /*2f20*/  USEL UR7, URZ, 0x1, UP0 ;  /* 0x000000013f077887 */ /* 0x000fcc0008000000 */
[----:B------:R-:W-:Y:S01]  /*2f30*/  ISETP.NE.AND P0, PT, RZ, UR7, PT ;  /* 0x00000007ff007c0c */ /* 0x000fe2000bf05270 */
[----:B------:R-:W-:-:S12]  /*2f40*/  WARPGROUP.DEPBAR.LE gsb0, 0x1 ;  /* 0x00008000000079c5 */ /* 0x000fd80000010100 */
[----:B------:R-:W-:Y:S05]  /*2f50*/  @!P0 BRA `(.L_x_24) ;  /* 0x0000000c00808947 */ /* 0x000fea0003800000 */
[----:B------:R-:W-:Y:S02]  /*2f60*/  WARPGROUP.DEPBAR.LE gsb0, 0x0 ;  /* 0x00008000000079c5 */ /* 0x000fe40000010000 */
[----:B------:R-:W-:-:S01]  /*2f70*/  FADD R226, R88, R226 ;  /* 0x000000e258e27221 */ /* 0x000fc20000000000 */
[----:B------:R-:W-:Y:S01]  /*2f80*/  FADD R225, R89, R225 ;  /* 0x000000e159e17221 */ /* 0x000fe20000000000 */
[----:B------:R1:W-:Y:S01]  /*2f90*/  STL [R1+0x88], R227 ;  /* 0x000088e301007387 */ /* 0x0003e20000100800 */
[----:B------:R-:W-:-:S01]  /*2fa0*/  FADD R224, R90, R224 ;  /* 0x000000e05ae07221 */ /* 0x000fc20000000000 */
[----:B------:R-:W-:Y:S01]  /*2fb0*/  FADD R223, R91, R223 ;  /* 0x000000df5bdf7221 */ /* 0x000fe20000000000 */
[----:B------:R-:W-:-:S01]  /*2fc0*/  FADD R222, R92, R222 ;  /* 0x000000de5cde7221 */ /* 0x000fc20000000000 */
[----:B------:R-:W-:Y:S01]  /*2fd0*/  FADD R221, R93, R221 ;  /* 0x000000dd5ddd7221 */ /* 0x000fe20000000000 */
[----:B-1----:R-:W4:Y:S04]  /*2fe0*/  LDL.LU R227, [R1+0x30] ;  /* 0x0000300001e37983 */ /* 0x002f280000300800 */
[----:B------:R1:W-:Y:S01]  /*2ff0*/  STL [R1+0x8c], R226 ;  /* 0x00008ce201007387 */ /* 0x0003e20000100800 */
[----:B------:R-:W-:-:S01]  /*3000*/  FADD R220, R94, R220 ;  /* 0x000000dc5edc7221 */ /* 0x000fc20000000000 */
[----:B------:R-:W-:-:S02]  /*3010*/  FADD R219, R95, R219 ;  /* 0x000000db5fdb7221 */ /* 0x000fc40000000000 */
[----:B-1----:R-:W2:Y:S04]  /*3020*/  LDL.LU R226, [R1+0x2c] ;  /* 0x00002c0001e27983 */ /* 0x002ea80000300800 */
[----:B------:R1:W-:Y:S01]  /*3030*/  STL [R1+0x90], R225 ;  /* 0x000090e101007387 */ /* 0x0003e20000100800 */
[----:B------:R-:W-:-:S03]  /*3040*/  FADD R218, R96, R218 ;  /* 0x000000da60da7221 */ /* 0x000fc60000000000 */
[----:B-1----:R-:W3:Y:S04]  /*3050*/  LDL.LU R225, [R1+0x28] ;  /* 0x0000280001e17983 */ /* 0x002ee80000300800 */
        /* <DEDUP_REMOVED lines=9> */
[----:B------:R1:W-:Y:S04]  /*30f0*/  STL [R1+0xa0], R221 ;  /* 0x0000a0dd01007387 */ /* 0x0003e80000100800 */
        /* <DEDUP_REMOVED lines=12> */
[----:B-1----:R-:W3:Y:S01]  /*31c0*/  LDL.LU R215, [R1] ;  /* 0x0000000001d77983 */ /* 0x002ee20000300800 */
[----:B------:R-:W-:-:S01]  /*31d0*/  FADD R214, R100, R214 ;  /* 0x000000d664d67221 */ /* 0x000fc20000000000 */
[----:B------:R-:W-:Y:S01]  /*31e0*/  FADD R213, R101, R213 ;  /* 0x000000d565d57221 */ /* 0x000fe20000000000 */
[----:B------:R-:W-:-:S01]  /*31f0*/  FADD R212, R102, R212 ;  /* 0x000000d466d47221 */ /* 0x000fc20000000000 */
[----:B------:R-:W-:Y:S01]  /*3200*/  FADD R211, R103, R211 ;  /* 0x000000d367d37221 */ /* 0x000fe20000000000 */
[----:B------:R-:W-:-:S01]  /*3210*/  FADD R210, R104, R210 ;  /* 0x000000d268d27221 */ /* 0x000fc20000000000 */
[----:B------:R-:W-:Y:S01]  /*3220*/  STL [R1+0xbc], R214 ;  /* 0x0000bcd601007387 */ /* 0x000fe20000100800 */
        /* <DEDUP_REMOVED lines=11> */
[----:B------:R1:W-:Y:S01]  /*32e0*/  STL [R1+0xc8], R211 ;  /* 0x0000c8d301007387 */ /* 0x0003e20000100800 */
[----:B------:R-:W-:-:S01]  /*32f0*/  FADD R200, R114, R200 ;  /* 0x000000c872c87221 */ /* 0x000fc20000000000 */
[----:B------:R-:W-:Y:S01]  /*3300*/  FADD R199, R115, R199 ;  /* 0x000000c773c77221 */ /* 0x000fe20000000000 */
        /* <DEDUP_REMOVED lines=69> */
[----:B-----5:R-:W-:Y:S01]  /*3760*/  FADD R0, R57, R0 ;  /* 0x0000000039007221 */ /* 0x020fe20000000000 */
[----:B----4-:R-:W-:-:S01]  /*3770*/  FADD R227, R70, R227 ;  /* 0x000000e346e37221 */ /* 0x010fc20000000000 */
[----:B--2---:R-:W-:Y:S01]  /*3780*/  FADD R226, R69, R226 ;  /* 0x000000e245e27221 */ /* 0x004fe20000000000 */
[----:B---3--:R-:W-:-:S01]  /*3790*/  FADD R225, R68, R225 ;  /* 0x000000e144e17221 */ /* 0x008fc20000000000 */
        /* <DEDUP_REMOVED lines=9> */
[----:B------:R-:W-:-:S05]  /*3830*/  FADD R215, R58, R215 ;  /* 0x000000d73ad77221 */ /* 0x000fca0000000000 */
[----:B------:R2:W-:Y:S04]  /*3840*/  STL [R1], R215 ;  /* 0x000000d701007387 */ /* 0x0005e80000100800 */
[----:B------:R3:W-:Y:S04]  /*3850*/  STL [R1+0x4], R216 ;  /* 0x000004d801007387 */ /* 0x0007e80000100800 */
        /* <DEDUP_REMOVED lines=8> */
[----:B-1----:R-:W4:Y:S04]  /*38e0*/  LDL.LU R211, [R1+0x34] ;  /* 0x0000340001d37983 */ /* 0x002f280000300800 */
[----:B------:R1:W-:Y:S04]  /*38f0*/  STL [R1+0x28], R225 ;  /* 0x000028e101007387 */ /* 0x0003e80000100800 */
[----:B------:R-:W4:Y:S04]  /*3900*/  LDL.LU R212, [R1+0x38] ;  /* 0x0000380001d47983 */ /* 0x000f280000300800 */
[----:B------:R1:W-:Y:S04]  /*3910*/  STL [R1+0x2c], R226 ;  /* 0x00002ce201007387 */ /* 0x0003e80000100800 */
[----:B------:R-:W4:Y:S04]  /*3920*/  LDL.LU R213, [R1+0x3c] ;  /* 0x00003c0001d57983 */ /* 0x000f280000300800 */
[----:B------:R1:W-:Y:S04]  /*3930*/  STL [R1+0x30], R227 ;  /* 0x000030e301007387 */ /* 0x0003e80000100800 */
[----:B------:R-:W4:Y:S04]  /*3940*/  LDL.LU R214, [R1+0x40] ;  /* 0x0000400001d67983 */ /* 0x000f280000300800 */
[----:B--2---:R-:W2:Y:S04]  /*3950*/  LDL.LU R215, [R1+0x44] ;  /* 0x0000440001d77983 */ /* 0x004ea80000300800 */
[----:B---3--:R-:W3:Y:S04]  /*3960*/  LDL.LU R216, [R1+0x48] ;  /* 0x0000480001d87983 */ /* 0x008ee80000300800 */
[----:B----4-:R-:W4:Y:S04]  /*3970*/  LDL.LU R217, [R1+0x4c] ;  /* 0x00004c0001d97983 */ /* 0x010f280000300800 */
[----:B0-----:R-:W4:Y:S04]  /*3980*/  LDL.LU R218, [R1+0x50] ;  /* 0x0000500001da7983 */ /* 0x001f280000300800 */
[----:B------:R-:W4:Y:S04]  /*3990*/  LDL.LU R219, [R1+0x54] ;  /* 0x0000540001db7983 */ /* 0x000f280000300800 */
[----:B------:R-:W4:Y:S04]  /*39a0*/  LDL.LU R220, [R1+0x58] ;  /* 0x0000580001dc7983 */ /* 0x000f280000300800 */
[----:B------:R-:W4:Y:S04]  /*39b0*/  LDL.LU R221, [R1+0x5c] ;  /* 0x00005c0001dd7983 */ /* 0x000f280000300800 */
[----:B------:R-:W4:Y:S04]  /*39c0*/  LDL.LU R222, [R1+0x60] ;  /* 0x0000600001de7983 */ /* 0x000f280000300800 */
[----:B------:R-:W4:Y:S04]  /*39d0*/  LDL.LU R223, [R1+0x64] ;  /* 0x0000640001df7983 */ /* 0x000f280000300800 */
[----:B------:R-:W4:Y:S04]  /*39e0*/  LDL.LU R224, [R1+0x68] ;  /* 0x0000680001e07983 */ /* 0x000f280000300800 */
[----:B-1----:R-:W4:Y:S04]  /*39f0*/  LDL.LU R225, [R1+0x6c] ;  /* 0x00006c0001e17983 */ /* 0x002f280000300800 */
[----:B------:R-:W4:Y:S04]  /*3a00*/  LDL.LU R226, [R1+0x70] ;  /* 0x0000700001e27983 */ /* 0x000f280000300800 */
[----:B------:R-:W4:Y:S01]  /*3a10*/  LDL.LU R227, [R1+0x74] ;  /* 0x0000740001e37983 */ /* 0x000f220000300800 */
[----:B------:R-:W-:-:S05]  /*3a20*/  FADD R211, R71, R211 ;  /* 0x000000d347d37221 */ /* 0x000fca0000000000 */
[----:B------:R0:W-:Y:S01]  /*3a30*/  STL [R1+0x34], R211 ;  /* 0x000034d301007387 */ /* 0x0001e20000100800 */
[----:B------:R-:W-:-:S03]  /*3a40*/  FADD R212, R72, R212 ;  /* 0x000000d448d47221 */ /* 0x000fc60000000000 */
[----:B0-----:R1:W5:Y:S01]  /*3a50*/  LDL.LU R211, [R1+0xc8] ;  /* 0x0000c80001d37983 */ /* 0x0013620000300800 */
[----:B------:R-:W-:-:S03]  /*3a60*/  FADD R213, R73, R213 ;  /* 0x000000d549d57221 */ /* 0x000fc60000000000 */
[----:B------:R0:W-:Y:S01]  /*3a70*/  STL [R1+0x38], R212 ;  /* 0x000038d401007387 */ /* 0x0001e20000100800 */
[----:B------:R-:W-:-:S01]  /*3a80*/  FADD R214, R74, R214 ;  /* 0x000000d64ad67221 */ /* 0x000fc20000000000 */
[----:B--2---:R-:W-:Y:S02]  /*3a90*/  FADD R215, R75, R215 ;  /* 0x000000d74bd77221 */ /* 0x004fe40000000000 */
[----:B0-----:R1:W5:Y:S01]  /*3aa0*/  LDL.LU R212, [R1+0xc4] ;  /* 0x0000c40001d47983 */ /* 0x0013620000300800 */
[----:B---3--:R-:W-:-:S03]  /*3ab0*/  FADD R216, R76, R216 ;  /* 0x000000d84cd87221 */ /* 0x008fc60000000000 */
[----:B------:R0:W-:Y:S01]  /*3ac0*/  STL [R1+0x3c], R213 ;  /* 0x00003cd501007387 */ /* 0x0001e20000100800 */
[----:B----4-:R-:W-:-:S03]  /*3ad0*/  FADD R217, R77, R217 ;  /* 0x000000d94dd97221 */ /* 0x010fc60000000000 */
[----:B0-----:R1:W5:Y:S01]  /*3ae0*/  LDL.LU R213, [R1+0xc0] ;  /* 0x0000c00001d57983 */ /* 0x0013620000300800 */
[----:B------:R-:W-:-:S03]  /*3af0*/  FADD R218, R78, R218 ;  /* 0x000000da4eda7221 */ /* 0x000fc60000000000 */
[----:B------:R0:W-:Y:S01]  /*3b00*/  STL [R1+0x40], R214 ;  /* 0x000040d601007387 */ /* 0x0001e20000100800 */
[----:B------:R-:W-:-:S01]  /*3b10*/  FADD R219, R79, R219 ;  /* 0x000000db4fdb7221 */ /* 0x000fc20000000000 */
[----:B------:R-:W-:Y:S02]  /*3b20*/  FADD R220, R80, R220 ;  /* 0x000000dc50dc7221 */ /* 0x000fe40000000000 */
[----:B0-----:R1:W5:Y:S04]  /*3b30*/  LDL.LU R214, [R1+0xbc] ;  /* 0x0000bc0001d67983 */ /* 0x0013680000300800 */
[----:B------:R0:W-:Y:S01]  /*3b40*/  STL [R1+0x44], R215 ;  /* 0x000044d701007387 */ /* 0x0001e20000100800 */
[----:B------:R-:W-:-:S01]  /*3b50*/  FADD R221, R81, R221 ;  /* 0x000000dd51dd7221 */ /* 0x000fc20000000000 */
[----:B------:R-:W-:-:S02]  /*3b60*/  FADD R222, R82, R222 ;  /* 0x000000de52de7221 */ /* 0x000fc40000000000 */
[----:B0-----:R1:W5:Y:S04]  /*3b70*/  LDL.LU R215, [R1+0xb8] ;  /* 0x0000b80001d77983 */ /* 0x0013680000300800 */
[----:B------:R0:W-:Y:S01]  /*3b80*/  STL [R1+0x48], R216 ;  /* 0x000048d801007387 */ /* 0x0001e20000100800 */
[----:B------:R-:W-:-:S03]  /*3b90*/  FADD R223, R83, R223 ;  /* 0x000000df53df7221 */ /* 0x000fc60000000000 */
        /* <DEDUP_REMOVED lines=13> */
[----:B------:R0:W-:Y:S04]  /*3c70*/  STL [R1+0x5c], R221 ;  /* 0x00005cdd01007387 */ /* 0x0001e80000100800 */
        /* <DEDUP_REMOVED lines=12> */
[----:B0-----:R1:W5:Y:S01]  /*3d40*/  LDL.LU R227, [R1+0x88] ;  /* 0x0000880001e37983 */ /* 0x0013620000300800 */
[----:B------:R-:W-:-:S05]  /*3d50*/  UMOV UR6, URZ ;  /* 0x0000003f00067c82 */ /* 0x000fca0008000000 */
.L_x_24:
[----:B------:R-:W-:Y:S05]  /*3d60*/  @!P1 BRA `(.L_x_25) ;  /* 0x0000000000049947 */ /* 0x000fea0003800000 */
[----:B------:R-:W-:Y:S01]  /*3d70*/  BPT.TRAP 0x1 ;  /* 0x000000040000795c */ /* 0x000fe20000300000 */
.L_x_25:
[----:B------:R-:W-:Y:S02]  /*3d80*/  UISETP.GT.U32.AND UP0, UPT, UR13, 0x1, UPT ;  /* 0x000000010d00788c */ /* 0x000fe4000bf04070 */
[----:B------:R-:W-:-:S04]  /*3d90*/  ULEA UR8, UR19, UR14, 0x3 ;  /* 0x0000000e13087291 */ /* 0x000fc8000f8e183f */
[----:B------:R-:W-:Y:S01]  /*3da0*/  UIADD3 UR8, UR8, 0x38, URZ ;  /* 0x0000003808087890 */ /* 0x000fe2000fffe03f */
[----:B------:R-:W-:-:S03]  /*3db0*/  PLOP3.LUT P0, PT, PT, PT, UP0, 0x80, 0x0 ;  /* 0x000000000000781c */ /* 0x000fc60003f0f008 */
[----:B------:R-:W-:-:S09]  /*3dc0*/  UPRMT UR8, URZ, 0x654, UR8 ;  /* 0x000006543f087896 */ /* 0x000fd20008000008 */
[----:B------:R-:W-:Y:S01]  /*3dd0*/  SYNCS.ARRIVE.TRANS64.RED.A1T0 RZ, [UR8], RZ ;  /* 0x000000ffffff79a7 */ /* 0x000fe20008100408 */
[----:B------:R-:W-:Y:S05]  /*3de0*/  @P0 BRA `(.L_x_26) ;  /* 0x0000000000040947 */ /* 0x000fea0003800000 */
[----:B------:R-:W-:Y:S01]  /*3df0*/  BPT.TRAP 0x1 ;  /* 0x000000040000795c */ /* 0x000fe20000300000 */
.L_x_26:
[----:B------:R-:W-:Y:S01]  /*3e00*/  UIADD3 UR18, UR18, 0x1, URZ ;  /* 0x0000000112127890 */ /* 0x000fe2000fffe03f */
[C---:B------:R-:W-:Y:S01]  /*3e10*/  ISETP.GT.AND P0, PT, R228.reuse, 0x1, PT ;  /* 0x00000001e400780c */ /* 0x040fe20003f04270 */
[----:B------:R-:W-:Y:S01]  /*3e20*/  UIADD3 UR19, UR19, 0x1, URZ ;  /* 0x0000000113137890 */ /* 0x000fe2000fffe03f */
[----:B------:R-:W-:Y:S01]  /*3e30*/  VIADD R228, R228, 0xffffffff ;  /* 0xffffffffe4e47836 */ /* 0x000fe20000000000 */
[----:B------:R-:W-:Y:S02]  /*3e40*/  UISETP.NE.AND UP0, UPT, UR18, 0x7, UPT ;  /* 0x000000071200788c */ /* 0x000fe4000bf05270 */
[----:B------:R-:W-:Y:S02]  /*3e50*/  UISETP.NE.AND UP1, UPT, UR19, 0x7, UPT ;  /* 0x000000071300788c */ /* 0x000fe4000bf25270 */
[----:B------:R-:W-:Y:S02]  /*3e60*/  USEL UR8, URZ, 0x1, UP0 ;  /* 0x000000013f087887 */ /* 0x000fe40008000000 */
[----:B------:R-:W-:-:S02]  /*3e70*/  USEL UR18, UR18, URZ, UP0 ;  /* 0x0000003f12127287 */ /* 0x000fc40008000000 */
[----:B------:R-:W-:Y:S02]  /*3e80*/  USEL UR19, UR19, URZ, UP1 ;  /* 0x0000003f13137287 */ /* 0x000fe40008800000 */
[----:B-----5:R-:W-:Y:S01]  /*3e90*/  LOP3.LUT R227, R227, UR8, RZ, 0x3c, !PT ;  /* 0x00000008e3e37c12 */ /* 0x020fe2000f8e3cff */
[----:B------:R-:W-:Y:S01]  /*3ea0*/  UMOV UR8, 0x1 ;  /* 0x0000000100087882 */ /* 0x000fe20000000000 */
[----:B------:R-:W-:Y:S08]  /*3eb0*/  @P0 BRA `(.L_x_27) ;  /* 0xffffffec00900947 */ /* 0x000ff0000383ffff */
.L_x_19:
[----:B------:R-:W-:-:S04]  /*3ec0*/  UISETP.NE.AND UP0, UPT, UR6, URZ, UPT ;  /* 0x0000003f0600728c */ /* 0x000fc8000bf05270 */
[----:B------:R-:W-:-:S06]  /*3ed0*/  USEL UR6, URZ, 0x1, !UP0 ;  /* 0x000000013f067887 */ /* 0x000fcc000c000000 */
[----:B------:R-:W-:-:S13]  /*3ee0*/  ISETP.NE.AND P0, PT, RZ, UR6, PT ;  /* 0x00000006ff007c0c */ /* 0x000fda000bf05270 */
[----:B------:R-:W-:Y:S05]  /*3ef0*/  @!P0 BRA `(.L_x_28) ;  /* 0x0000000c00dc8947 */ /* 0x000fea0003800000 */
[----:B------:R-:W4:Y:S04]  /*3f00*/  LDL.LU R227, [R1+0x74] ;  /* 0x0000740001e37983 */ /* 0x000f280000300800 */
[----:B----4-:R4:W-:Y:S04]  /*3f10*/  STL [R1+0x88], R227 ;  /* 0x000088e301007387 */ /* 0x0109e80000100800 */
[----:B----4-:R-:W4:Y:S04]  /*3f20*/  LDL.LU R227, [R1+0x70] ;  /* 0x0000700001e37983 */ /* 0x010f280000300800 */
        /* <DEDUP_REMOVED lines=55> */
[----:B----4-:R-:W4:Y:S01]  /*42a0*/  LDL.LU R227, [R1] ;  /* 0x0000000001e37983 */ /* 0x010f220000300800 */
[----:B------:R-:W-:-:S02]  /*42b0*/  WARPGROUP.DEPBAR.LE gsb0, 0x0 ;  /* 0x00008000000079c5 */ /* 0x000fc40000010000 */
[----:B------:R-:W-:Y:S01]  /*42c0*/  FADD R226, R88, R226 ;  /* 0x000000e258e27221 */ /* 0x000fe20000000000 */
        /* <DEDUP_REMOVED lines=97> */
[----:B----4-:R-:W-:-:S05]  /*48e0*/  FADD R227, R58, R227 ;  /* 0x000000e33ae37221 */ /* 0x010fca0000000000 */
[----:B------:R4:W-:Y:S04]  /*48f0*/  STL [R1], R227 ;  /* 0x000000e301007387 */ /* 0x0009e80000100800 */
[----:B----4-:R-:W4:Y:S02]  /*4900*/  LDL.LU R227, [R1+0xf8] ;  /* 0x0000f80001e37983 */ /* 0x010f240000300800 */
[----:B----4-:R-:W-:-:S05]  /*4910*/  FADD R227, R59, R227 ;  /* 0x000000e33be37221 */ /* 0x010fca0000000000 */
[----:B------:R4:W-:Y:S04]  /*4920*/  STL [R1+0x4], R227 ;  /* 0x000004e301007387 */ /* 0x0009e80000100800 */
        /* <DEDUP_REMOVED lines=83> */
[----:B------:R4:W-:Y:S02]  /*4e60*/  STL [R1+0x74], R227 ;  /* 0x000074e301007387 */ /* 0x0009e40000100800 */
.L_x_28:
[----:B------:R-:W-:Y:S02]  /*4e70*/  WARPGROUP.DEPBAR.LE gsb0, 0x0 ;  /* 0x00008000000079c5 */ /* 0x000fe40000010000 */
[----:B------:R-:W5:Y:S02]  /*4e80*/  LDC R24, c[0x0][0x28c] ;  /* 0x0000a300ff187b82 */ /* 0x000f640000000800 */
[----:B-----5:R-:W-:-:S13]  /*4e90*/  ISETP.GE.AND P0, PT, R24, 0x1, PT ;  /* 0x000000011800780c */ /* 0x020fda0003f06270 */
[----:B------:R-:W-:Y:S05]  /*4ea0*/  @!P0 BRA `(.L_x_29) ;  /* 0x0000000000508947 */ /* 0x000fea0003800000 */
[----:B------:R-:W-:-:S06]  /*4eb0*/  UISETP.NE.AND UP0, UPT, UR23, 0x3, UPT ;  /* 0x000000031700788c */ /* 0x000fcc000bf05270 */
[----:B------:R-:W-:-:S13]  /*4ec0*/  PLOP3.LUT P0, PT, PT, PT, UP0, 0x80, 0x0 ;  /* 0x000000000000781c */ /* 0x000fda0003f0f008 */
[----:B------:R-:W-:Y:S05]  /*4ed0*/  @!P0 BRA `(.L_x_30) ;  /* 0x0000000000048947 */ /* 0x000fea0003800000 */
[----:B------:R-:W-:Y:S01]  /*4ee0*/  BPT.TRAP 0x1 ;  /* 0x000000040000795c */ /* 0x000fe20000300000 */
.L_x_30:
[----:B------:R-:W-:-:S04]  /*4ef0*/  UISETP.LT.AND UP0, UPT, UR12, 0x1, UPT ;  /* 0x000000010c00788c */ /* 0x000fc8000bf01270 */
[----:B------:R-:W-:Y:S02]  /*4f00*/  USEL UR8, UR12, 0x1, UP0 ;  /* 0x000000010c087887 */ /* 0x000fe40008000000 */
[----:B------:R-:W-:Y:S02]  /*4f10*/  UISETP.GT.U32.AND UP0, UPT, UR13, 0x1, UPT ;  /* 0x000000010d00788c */ /* 0x000fe4000bf04070 */
[----:B------:R-:W-:-:S04]  /*4f20*/  UIADD3 UR8, UR5, UR12, -UR8 ;  /* 0x0000000c05087290 */ /* 0x000fc8000fffe808 */
[----:B------:R-:W-:Y:S01]  /*4f30*/  UIMAD.WIDE.U32 UR6, UR8, 0x24924925, URZ ;  /* 0x24924925080678a5 */ /* 0x000fe2000f8e003f */
[----:B------:R-:W-:-:S03]  /*4f40*/  PLOP3.LUT P0, PT, PT, PT, UP0, 0x80, 0x0 ;  /* 0x000000000000781c */ /* 0x000fc60003f0f008 */
[----:B------:R-:W-:-:S04]  /*4f50*/  UIADD3 UR6, UR8, -UR7, URZ ;  /* 0x8000000708067290 */ /* 0x000fc8000fffe03f */
[----:B------:R-:W-:-:S04]  /*4f60*/  ULEA.HI UR6, UR6, UR7, URZ, 0x1f ;  /* 0x0000000706067291 */ /* 0x000fc8000f8ff83f */
[----:B------:R-:W-:-:S04]  /*4f70*/  USHF.R.U32.HI UR6, URZ, 0x2, UR6 ;  /* 0x000000023f067899 */ /* 0x000fc80008011606 */
[----:B------:R-:W-:-:S04]  /*4f80*/  UIMAD UR6, UR6, -0x7, UR8 ;  /* 0xfffffff9060678a4 */ /* 0x000fc8000f8e0208 */
[----:B------:R-:W-:-:S04]  /*4f90*/  ULEA UR6, UR6, UR14, 0x3 ;  /* 0x0000000e06067291 */ /* 0x000fc8000f8e183f */
[----:B------:R-:W-:-:S04]  /*4fa0*/  UIADD3 UR6, UR6, 0x38, URZ ;  /* 0x0000003806067890 */ /* 0x000fc8000fffe03f */
[----:B------:R-:W-:-:S09]  /*4fb0*/  UPRMT UR6, URZ, 0x654, UR6 ;  /* 0x000006543f067896 */ /* 0x000fd20008000006 */
[----:B------:R-:W-:Y:S01]  /*4fc0*/  SYNCS.ARRIVE.TRANS64.RED.A1T0 RZ, [UR6], RZ ;  /* 0x000000ffffff79a7 */ /* 0x000fe20008100406 */
[----:B------:R-:W-:Y:S05]  /*4fd0*/  @P0 BRA `(.L_x_29) ;  /* 0x0000000000040947 */ /* 0x000fea0003800000 */
[----:B------:R-:W-:Y:S01]  /*4fe0*/  BPT.TRAP 0x1 ;  /* 0x000000040000795c */ /* 0x000fe20000300000 */
.L_x_29:
[----:B------:R0:W-:Y:S01]  /*4ff0*/  STL [R1+0x8c], R2 ;  /* 0x00008c0201007387 */ /* 0x0001e20000100800 */
[----:B------:R-:W1:Y:S01]  /*5000*/  LDC R29, c[0x0][0x288] ;  /* 0x0000a200ff1d7b82 */ /* 0x000e620000000800 */
[----:B------:R-:W-:Y:S02]  /*5010*/  UIADD3 UR8, UR12, UR5, URZ ;  /* 0x000000050c087290 */ /* 0x000fe4000fffe03f */
[----:B------:R-:W-:Y:S01]  /*5020*/  USHF.R.S32.HI UR9, URZ, 0x1f, UR22 ;  /* 0x0000001f3f097899 */ /* 0x000fe20008011416 */
[----:B------:R-:W-:Y:S01]  /*5030*/  ULDC UR11, c[0x0][0x284] ;  /* 0x0000a100000b7ab9 */ /* 0x000fe20000000800 */
[----:B------:R-:W-:Y:S01]  /*5040*/  UISETP.GE.U32.AND UP1, UPT, UR12, 0x7, UPT ;  /* 0x000000070c00788c */ /* 0x000fe2000bf26070 */
[----:B------:R-:W-:Y:S01]  /*5050*/  ULDC.64 UR14, c[0x0][0x5d0] ;  /* 0x00017400000e7ab9 */ /* 0x000fe20000000a00 */
[----:B0-----:R-:W2:Y:S04]  /*5060*/  LDL.LU R2, [R1+0x80] ;  /* 0x0000800001027983 */ /* 0x001ea80000300800 */
[----:B------:R0:W-:Y:S04]  /*5070*/  STL [R1+0x88], R0 ;  /* 0x0000880001007387 */ /* 0x0001e80000100800 */
[----:B----4-:R-:W4:Y:S01]  /*5080*/  LDL.LU R227, [R1+0x84] ;  /* 0x0000840001e37983 */ /* 0x010f220000300800 */
[----:B0-----:R-:W0:Y:S02]  /*5090*/  S2R R0, SR_TID.X ;  /* 0x0000000000007919 */ /* 0x001e240000002100 */
[----:B0-----:R-:W-:-:S02]  /*50a0*/  SHF.R.U32.HI R25, RZ, 0x2, R0 ;  /* 0x00000002ff197819 */ /* 0x001fc40000011600 */
[----:B------:R-:W-:Y:S02]  /*50b0*/  LOP3.LUT R26, R0, 0x60, RZ, 0xc0, !PT ;  /* 0x00000060001a7812 */ /* 0x000fe400078ec0ff */
[----:B------:R-:W-:Y:S02]  /*50c0*/  SHF.R.U32.HI R24, RZ, 0x7, R0 ;  /* 0x00000007ff187819 */ /* 0x000fe40000011600 */
[----:B------:R-:W-:Y:S02]  /*50d0*/  LOP3.LUT R25, R25, 0x7, RZ, 0xc0, !PT ;  /* 0x0000000719197812 */ /* 0x000fe400078ec0ff */
[----:B------:R-:W-:Y:S02]  /*50e0*/  SHF.R.U32.HI R28, RZ, 0x1, R26 ;  /* 0x00000001ff1c7819 */ /* 0x000fe4000001161a */
[----:B------:R-:W-:Y:S02]  /*50f0*/  LOP3.LUT R24, R24, 0x1, RZ, 0xc0, !PT ;  /* 0x0000000118187812 */ /* 0x000fe400078ec0ff */
[----:B------:R-:W-:Y:S01]  /*5100*/  IADD3 R27, RZ, -R28, -R25 ;  /* 0x8000001cff1b7210 */ /* 0x000fe20007ffe819 */
[----:B------:R-:W-:-:S02]  /*5110*/  IMAD.SHL.U32 R32, R0, 0x2, RZ ;  /* 0x0000000200207824 */ /* 0x000fc400078e00ff */
[C---:B------:R-:W-:Y:S02]  /*5120*/  IMAD.SHL.U32 R26, R24.reuse, 0x40, RZ ;  /* 0x00000040181a7824 */ /* 0x040fe400078e00ff */
[----:B------:R-:W-:Y:S01]  /*5130*/  IMAD R42, R24, -0x40, R27 ;  /* 0xffffffc0182a7824 */ /* 0x000fe200078e021b */
[----:B------:R-:W-:Y:S01]  /*5140*/  LOP3.LUT R24, R0, 0x3, RZ, 0xc0, !PT ;  /* 0x0000000300187812 */ /* 0x000fe200078ec0ff */
[----:B--2---:R-:W-:Y:S02]  /*5150*/  IMAD.SHL.U32 R41, R2, 0x80, RZ ;  /* 0x0000008002297824 */ /* 0x004fe400078e00ff */
[----:B------:R0:W5:Y:S04]  /*5160*/  LDL.LU R2, [R1+0x8c] ;  /* 0x00008c0001027983 */ /* 0x0001680000300800 */
[----:B------:R0:W5:Y:S01]  /*5170*/  LDL.LU R0, [R1+0x88] ;  /* 0x0000880001007983 */ /* 0x0001620000300800 */
[----:B------:R-:W-:Y:S01]  /*5180*/  LOP3.LUT R43, R26, 0x40, R25, 0xe2, !PT ;  /* 0x000000401a2b7812 */ /* 0x000fe200078ee219 */
[----:B------:R-:W-:Y:S01]  /*5190*/  UISETP.GT.U32.AND UP0, UPT, UR8, 0x6, UPT ;  /* 0x000000060800788c */ /* 0x000fe2000bf04070 */
[----:B----4-:R-:W-:Y:S01]  /*51a0*/  IMAD.SHL.U32 R25, R227, 0x100, RZ ;  /* 0x00000100e3197824 */ /* 0x010fe200078e00ff */
[----:B------:R-:W-:Y:S01]  /*51b0*/  UIMAD.WIDE.U32 UR6, UR8, 0x24924925, URZ ;  /* 0x24924925080678a5 */ /* 0x000fe2000f8e003f */
[C---:B-1----:R-:W-:Y:S01]  /*51c0*/  ISETP.GE.AND P0, PT, R41.reuse, R29, PT ;  /* 0x0000001d2900720c */ /* 0x042fe20003f06270 */
[----:B------:R-:W-:Y:S01]  /*51d0*/  UISETP.LT.U32.AND UP0, UPT, UR12, 0x7, UP0 ;  /* 0x000000070c00788c */ /* 0x000fe20008701070 */
[----:B------:R-:W-:Y:S01]  /*51e0*/  LOP3.LUT R32, R41, 0x6, R32, 0xf8, !PT ;  /* 0x0000000629207812 */ /* 0x000fe200078ef820 */
[----:B------:R-:W-:Y:S01]  /*51f0*/  UIADD3 UR5, UR8, -UR7, URZ ;  /* 0x8000000708057290 */ /* 0x000fe2000fffe03f */
[----:B------:R-:W-:Y:S01]  /*5200*/  ISETP.GE.OR P0, PT, R25, UR11, P0 ;  /* 0x0000000b19007c0c */ /* 0x000fe20008706670 */
[----:B------:R-:W-:Y:S01]  /*5210*/  UIMAD UR6, UR9, UR14, URZ ;  /* 0x0000000e090672a4 */ /* 0x000fe2000f8e023f */
[----:B------:R-:W-:Y:S01]  /*5220*/  SHF.R.S32.HI R33, RZ, 0x1f, R32 ;  /* 0x0000001fff217819 */ /* 0x000fe20000011420 */
[----:B------:R-:W-:Y:S01]  /*5230*/  USEL UR10, URZ, 0x1, !UP0 ;  /* 0x000000013f0a7887 */ /* 0x000fe2000c000000 */
[----:B------:R-:W-:Y:S01]  /*5240*/  IMAD.U32 R27, RZ, RZ, UR14 ;  /* 0x0000000eff1b7e24 */ /* 0x000fe2000f8e00ff */
[----:B------:R-:W-:-:S02]  /*5250*/  ULEA.HI UR5, UR5, UR7, URZ, 0x1f ;  /* 0x0000000705057291 */ /* 0x000fc4000f8ff83f */
[----:B------:R-:W-:Y:S02]  /*5260*/  UIMAD UR6, UR22, UR15, UR6 ;  /* 0x0000000f160672a4 */ /* 0x000fe4000f8e0206 */
[----:B------:R-:W-:Y:S01]  /*5270*/  IMAD.WIDE.U32 R26, R27, UR22, R32 ;  /* 0x000000161b1a7c25 */ /* 0x000fe2000f8e0020 */
[----:B------:R-:W-:Y:S02]  /*5280*/  ULOP3.LUT UR4, UR4, UR10, URZ, 0x3c, !UPT ;  /* 0x0000000a04047292 */ /* 0x000fe4000f8e3c3f */
[----:B------:R-:W-:Y:S01]  /*5290*/  USHF.R.U32.HI UR5, URZ, 0x2, UR5 ;  /* 0x000000023f057899 */ /* 0x000fe20008011605 */
[----:B------:R-:W-:Y:S01]  /*52a0*/  IMAD.WIDE R38, R227, 0x100, RZ ;  /* 0x00000100e3267825 */ /* 0x000fe200078e02ff */
[----:B------:R-:W-:Y:S02]  /*52b0*/  IADD3 R42, -R25, UR11, R42 ;  /* 0x0000000b192a7c10 */ /* 0x000fe4000fffe12a */
[----:B------:R-:W-:Y:S01]  /*52c0*/  @UP1 ULOP3.LUT UR4, UR4, 0x1, UR5, 0x78, !UPT ;  /* 0x0000000104041892 */ /* 0x000fe2000f8e7805 */
[----:B------:R-:W-:Y:S01]  /*52d0*/  IMAD R24, R24, -0x2, R29 ;  /* 0xfffffffe18187824 */ /* 0x000fe200078e021d */
[----:B------:R-:W-:Y:S01]  /*52e0*/  UIMAD UR5, UR5, -0x7, UR8 ;  /* 0xfffffff9050578a4 */ /* 0x000fe2000f8e0208 */
[----:B------:R-:W-:Y:S01]  /*52f0*/  VIADD R27, R27, UR6 ;  /* 0x000000061b1b7c36 */ /* 0x000fe20008000000 */
[----:B------:R-:W-:Y:S01]  /*5300*/  LOP3.LUT R43, R38, R43, R28, 0xfe, !PT ;  /* 0x0000002b262b7212 */ /* 0x000fe200078efe1c */
[----:B------:R-:W-:-:S02]  /*5310*/  IMAD.IADD R41, R24, 0x1, -R41 ;  /* 0x0000000118297824 */ /* 0x000fc400078e0a29 */
[----:B------:R-:W-:Y:S01]  /*5320*/  IMAD.MOV.U32 R40, RZ, RZ, -0x1 ;  /* 0xffffffffff287424 */ /* 0x000fe200078e00ff */
[----:B0-----:R-:W-:Y:S06]  /*5330*/  @P0 BRA `(.L_x_31) ;  /* 0x0000008c00fc0947 */ /* 0x001fec0003800000 */
[----:B------:R-:W0:Y:S01]  /*5340*/  LDC.64 R28, c[0x0][0x5c8] ;  /* 0x00017200ff1c7b82 */ /* 0x000e220000000a00 */
[----:B------:R-:W-:Y:S01]  /*5350*/  ULDC.64 UR6, c[0x0][0x5c0] ;  /* 0x0001700000067ab9 */ /* 0x000fe20000000a00 */
[----:B------:R-:W-:Y:S01]  /*5360*/  BSSY B0, `(.L_x_31) ;  /* 0x00008fc000007945 */ /* 0x000fe20003800000 */
[-C--:B0-----:R-:W-:Y:S01]  /*5370*/  IMAD R24, R39, R28.reuse, RZ ;  /* 0x0000001c27187224 */ /* 0x081fe200078e02ff */
[----:B------:R-:W-:Y:S01]  /*5380*/  SHF.L.U64.HI R34, R28, 0x3, R29 ;  /* 0x000000031c227819 */ /* 0x000fe2000001021d */
[----:B------:R-:W-:-:S04]  /*5390*/  IMAD.WIDE.U32 R26, R43, R28, R26 ;  /* 0x0000001c2b1a7225 */ /* 0x000fc800078e001a */
[----:B------:R-:W-:Y:S01]  /*53a0*/  IMAD R25, R43, R29, R24 ;  /* 0x0000001d2b197224 */ /* 0x000fe200078e0218 */
[----:B------:R-:W-:Y:S01]  /*53b0*/  IADD3 R24, P3, R26, UR6, RZ ;  /* 0x000000061a187c10 */ /* 0x000fe2000ff7e0ff */
[C---:B------:R-:W-:Y:S01]  /*53c0*/  IMAD.SHL.U32 R35, R28.reuse, 0x8, RZ ;  /* 0x000000081c237824 */ /* 0x040fe200078e00ff */
[----:B------:R-:W-:Y:S01]  /*53d0*/  LEA R30, P2, R28, R26, 0x7 ;  /* 0x0000001a1c1e7211 */ /* 0x000fe200078438ff */
[----:B------:R-:W-:-:S03]  /*53e0*/  IMAD.IADD R27, R27, 0x1, R25 ;  /* 0x000000011b1b7824 */ /* 0x000fc600078e0219 */
[----:B------:R-:W-:Y:S02]  /*53f0*/  IADD3 R26, P1, P0, R26, UR6, R35 ;  /* 0x000000061a1a7c10 */ /* 0x000fe4000f83e023 */
[----:B------:R-:W-:Y:S02]  /*5400*/  IADD3.X R25, R27, UR7, RZ, P3, !PT ;  /* 0x000000071b197c10 */ /* 0x000fe40009ffe4ff */
[----:B------:R-:W-:Y:S02]  /*5410*/  FSETP.NEU.AND P3, PT, RZ, UR21, PT ;  /* 0x00000015ff007c0b */ /* 0x000fe4000bf6d000 */
[----:B------:R-:W-:Y:S02]  /*5420*/  LEA.HI.X R31, R28, R27, R29, 0x7, P2 ;  /* 0x0000001b1c1f7211 */ /* 0x000fe400010f3c1d */
[C---:B------:R-:W-:Y:S02]  /*5430*/  IADD3 R28, P2, R30.reuse, UR6, RZ ;  /* 0x000000061e1c7c10 */ /* 0x040fe4000ff5e0ff */
[----:B------:R-:W-:-:S02]  /*5440*/  IADD3 R30, P5, P6, R30, UR6, R35 ;  /* 0x000000061e1e7c10 */ /* 0x000fc4000febe023 */
[----:B------:R-:W-:Y:S02]  /*5450*/  IADD3.X R29, R31, UR7, RZ, P2, !PT ;  /* 0x000000071f1d7c10 */ /* 0x000fe400097fe4ff */
[--C-:B------:R-:W-:Y:S02]  /*5460*/  IADD3.X R27, R27, UR7, R34.reuse, P1, P0 ;  /* 0x000000071b1b7c10 */ /* 0x100fe40008fe0422 */
[----:B------:R-:W-:Y:S01]  /*5470*/  IADD3.X R31, R31, UR7, R34, P5, P6 ;  /* 0x000000071f1f7c10 */ /* 0x000fe2000afec422 */
[----:B------:R-:W-:Y:S06]  /*5480*/  @!P3 BRA `(.L_x_32) ;  /* 0x0000006c001cb947 */ /* 0x000fec0003800000 */
[----:B------:R-:W-:Y:S01]  /*5490*/  ULDC.64 UR10, c[0x0][0x5b8] ;  /* 0x00016e00000a7ab9 */ /* 0x000fe20000000a00 */
[----:B------:R-:W-:Y:S01]  /*54a0*/  ISETP.GE.AND P0, PT, R42, 0x1, PT ;  /* 0x000000012a00780c */ /* 0x000fe20003f06270 */
[----:B------:R-:W-:Y:S02]  /*54b0*/  UIMAD UR6, UR9, UR10, URZ ;  /* 0x0000000a090672a4 */ /* 0x000fe4000f8e023f */
[----:B------:R-:W-:Y:S01]  /*54c0*/  IMAD.U32 R35, RZ, RZ, UR10 ;  /* 0x0000000aff237e24 */ /* 0x000fe2000f8e00ff */
[----:B------:R-:W-:Y:S01]  /*54d0*/  BSSY B1, `(.L_x_33) ;  /* 0x0000010000017945 */ /* 0x000fe20003800000 */
[----:B------:R-:W-:Y:S01]  /*54e0*/  ISETP.LT.OR P3, PT, R41, 0x1, !P0 ;  /* 0x000000012900780c */ /* 0x000fe20004761670 */
[----:B------:R-:W-:Y:S02]  /*54f0*/  UIMAD UR6, UR22, UR11, UR6 ;  /* 0x0000000b160672a4 */ /* 0x000fe4000f8e0206 */
[----:B------:R-:W-:Y:S01]  /*5500*/  IMAD.WIDE.U32 R32, R35, UR22, R32 ;  /* 0x0000001623207c25 */ /* 0x000fe2000f8e0020 */
[----:B------:R-:W-:-:S03]  /*5510*/  ULDC.64 UR8, c[0x0][0x5a8] ;  /* 0x00016a0000087ab9 */ /* 0x000fc60000000a00 */
[----:B------:R-:W-:Y:S02]  /*5520*/  IMAD.MOV.U32 R36, RZ, RZ, R32 ;  /* 0x000000ffff247224 */ /* 0x000fe400078e0020 */
[----:B------:R-:W-:Y:S01]  /*5530*/  VIADD R37, R33, UR6 ;  /* 0x0000000621257c36 */ /* 0x000fe20008000000 */
[----:B------:R-:W-:Y:S02]  /*5540*/  ULDC.64 UR6, c[0x0][0x5b0] ;  /* 0x00016c0000067ab9 */ /* 0x000fe40000000a00 */
[----:B------:R-:W-:Y:S02]  /*5550*/  IMAD R34, R39, UR6, RZ ;  /* 0x0000000627227c24 */ /* 0x000fe4000f8e02ff */
[----:B------:R-:W-:-:S04]  /*5560*/  IMAD.WIDE.U32 R32, R43, UR6, R36 ;  /* 0x000000062b207c25 */ /* 0x000fc8000f8e0024 */
[--C-:B------:R-:W-:Y:S01]  /*5570*/  IMAD R35, R43, UR7, R34.reuse ;  /* 0x000000072b237c24 */ /* 0x100fe2000f8e0222 */
[----:B------:R-:W-:Y:S02]  /*5580*/  IADD3 R32, P1, R32, UR8, RZ ;  /* 0x0000000820207c10 */ /* 0x000fe4000ff3e0ff */
[----:B------:R-:W-:Y:S02]  /*5590*/  PRMT R34, RZ, 0x7610, R34 ;  /* 0x00007610ff227816 */ /* 0x000fe40000000022 */
[----:B------:R-:W-:Y:S01]  /*55a0*/  IADD3.X R33, R33, UR9, R35, P1, !PT ;  /* 0x0000000921217c10 */ /* 0x000fe20008ffe423 */
[----:B------:R-:W-:Y:S08]  /*55b0*/  @P3 BRA `(.L_x_34) ;  /* 0x0000000000043947 */ /* 0x000ff00003800000 */
[----:B------:R0:W5:Y:S02]  /*55c0*/  LDG.E.U8 R34, desc[UR16][R32.64] ;  /* 0x0000001020227981 */ /* 0x000164000c1e1100 */
.L_x_34:
[----:B------:R-:W-:Y:S05]  /*55d0*/  BSYNC B1 ;  /* 0x0000000000017941 */ /* 0x000fea0003800000 */
.L_x_33:
[----:B-----5:R-:W-:Y:S01]  /*55e0*/  LOP3.LUT R34, R34, 0xff, RZ, 0xc0, !PT ;  /* 0x000000ff22227812 */ /* 0x020fe200078ec0ff */
[----:B------:R-:W-:Y:S01]  /*55f0*/  BSSY B1, `(.L_x_35) ;  /* 0x000000b000017945 */ /* 0x000fe20003800000 */
[----:B------:R-:W-:Y:S02]  /*5600*/  ISETP.LT.OR P2, PT, R41, 0x2, !P0 ;  /* 0x000000022900780c */ /* 0x000fe40004741670 */
[----:B------:R-:W-:-:S05]  /*5610*/  F2FP.F16.E5M2.UNPACK_B R34, R34 ;  /* 0x00000022ff22723e */ /* 0x000fca00020004ff */
[----:B------:R-:W-:-:S05]  /*5620*/  HADD2.F32 R34, -RZ, R34.H0_H0 ;  /* 0x20000022ff227230 */ /* 0x000fca0000004100 */
[----:B------:R-:W-:Y:S01]  /*5630*/  FMUL R35, R34, UR21 ;  /* 0x0000001522237c20 */ /* 0x000fe20008400000 */
[----:B------:R-:W-:-:S03]  /*5640*/  PRMT R34, RZ, 0x7610, R34 ;  /* 0x00007610ff227816 */ /* 0x000fc60000000022 */
[----:B------:R-:W-:-:S05]  /*5650*/  FFMA R35, R226, UR20, R35 ;  /* 0x00000014e2237c23 */ /* 0x000fca0008000023 */
[----:B------:R-:W-:-:S05]  /*5660*/  F2FP.SATFINITE.E5M2.F32.PACK_AB_MERGE_C R35, RZ, R35, RZ ;  /* 0x00000023ff23723e */ /* 0x000fca00048060ff */
[----:B------:R1:W-:Y:S01]  /*5670*/  @!P3 STG.E.U8 desc[UR16][R24.64], R35 ;  /* 0x000000231800b986 */ /* 0x0003e2000c101110 */
[----:B------:R-:W-:Y:S05]  /*5680*/  @P2 BRA `(.L_x_36) ;  /* 0x0000000000042947 */ /* 0x000fea0003800000 */
[----:B------:R2:W5:Y:S02]  /*5690*/  LDG.E.U8 R34, desc[UR16][R32.64+0x1] ;  /* 0x0000011020227981 */ /* 0x000564000c1e1100 */
.L_x_36:
[----:B------:R-:W-:Y:S05]  /*56a0*/  BSYNC B1 ;  /* 0x0000000000017941 */ /* 0x000fea0003800000 */
.L_x_35:
[----:B-----5:R-:W-:Y:S01]  /*56b0*/  LOP3.LUT R34, R34, 0xff, RZ, 0xc0, !PT ;  /* 0x000000ff22227812 */ /* 0x020fe200078ec0ff */
[----:B------:R-:W-:Y:S01]  /*56c0*/  BSSY B1, `(.L_x_37) ;  /* 0x0000013000017945 */ /* 0x000fe20003800000 */
[----:B------:R-:W-:Y:S02]  /*56d0*/  IADD3 R45, P1, R43, 0x8, RZ ;  /* 0x000000082b2d7810 */ /* 0x000fe40007f3e0ff */
[----:B------:R-:W-:-:S03]  /*56e0*/  F2FP.F16.E5M2.UNPACK_B R34, R34 ;  /* 0x00000022ff22723e */ /* 0x000fc600020004ff */
[----:B-1----:R-:W-:Y:S01]  /*56f0*/  IMAD.X R35, RZ, RZ, R39, P1 ;  /* 0x000000ffff237224 */ /* 0x002fe200008e0627 */
[----:B------:R-:W-:Y:S01]  /*5700*/  ISETP.GE.AND P1, PT, R42, 0x9, PT ;  /* 0x000000092a00780c */ /* 0x000fe20003f26270 */
[----:B------:R-:W-:Y:S02]  /*5710*/  HADD2.F32 R34, -RZ, R34.H0_H0 ;  /* 0x20000022ff227230 */ /* 0x000fe40000004100 */
[----:B------:R-:W-:Y:S01]  /*5720*/  IMAD R46, R35, UR6, RZ ;  /* 0x00000006232e7c24 */ /* 0x000fe2000f8e02ff */
[----:B------:R-:W-:Y:S02]  /*5730*/  ISETP.LT.OR P5, PT, R41, 0x1, !P1 ;  /* 0x000000012900780c */ /* 0x000fe40004fa1670 */
[----:B------:R-:W-:Y:S01]  /*5740*/  FMUL R44, R34, UR21 ;  /* 0x00000015222c7c20 */ /* 0x000fe20008400000 */
[----:B------:R-:W-:-:S04]  /*5750*/  IMAD.WIDE.U32 R34, R45, UR6, R36 ;  /* 0x000000062d227c25 */ /* 0x000fc8000f8e0024 */
[----:B------:R-:W-:Y:S01]  /*5760*/  FFMA R44, R225, UR20, R44 ;  /* 0x00000014e12c7c23 */ /* 0x000fe2000800002c */
[----:B------:R-:W-:Y:S01]  /*5770*/  IMAD R45, R45, UR7, R46 ;  /* 0x000000072d2d7c24 */ /* 0x000fe2000f8e022e */
[----:B------:R-:W-:-:S03]  /*5780*/  IADD3 R34, P3, R34, UR8, RZ ;  /* 0x0000000822227c10 */ /* 0x000fc6000ff7e0ff */
[----:B------:R-:W-:Y:S02]  /*5790*/  F2FP.SATFINITE.E5M2.F32.PACK_AB_MERGE_C R47, RZ, R44, RZ ;  /* 0x0000002cff2f723e */ /* 0x000fe400048060ff */
[----:B------:R-:W-:Y:S02]  /*57a0*/  IADD3.X R35, R35, UR9, R45, P3, !PT ;  /* 0x0000000923237c10 */ /* 0x000fe40009ffe42d */
[----:B------:R-:W-:Y:S01]  /*57b0*/  PRMT R44, RZ, 0x7610, R44 ;  /* 0x00007610ff2c7816 */ /* 0x000fe2000000002c */
[----:B------:R1:W-:Y:S01]  /*57c0*/  @!P2 STG.E.U8 desc[UR16][R24.64+0x1], R47 ;  /* 0x0000012f1800a986 */ /* 0x0003e2000c101110 */
[----:B------:R-:W-:Y:S05]  /*57d0*/  @P5 BRA `(.L_x_38) ;  /* 0x0000000000045947 */ /* 0x000fea0003800000 */
[----:B------:R4:W5:Y:S02]  /*57e0*/  LDG.E.U8 R44, desc[UR16][R34.64] ;  /* 0x00000010222c7981 */ /* 0x000964000c1e1100 */
.L_x_38:
[----:B------:R-:W-:Y:S05]  /*57f0*/  BSYNC B1 ;  /* 0x0000000000017941 */ /* 0x000fea0003800000 */
.L_x_37:
        /* <DEDUP_REMOVED lines=12> */
.L_x_40:
[----:B------:R-:W-:Y:S05]  /*58c0*/  BSYNC B1 ;  /* 0x0000000000017941 */ /* 0x000fea0003800000 */
.L_x_39:
[----:B-----5:R-:W-:Y:S01]  /*58d0*/  LOP3.LUT R44, R44, 0xff, RZ, 0xc0, !PT ;  /* 0x000000ff2c2c7812 */ /* 0x020fe200078ec0ff */
[----:B------:R-:W-:Y:S01]  /*58e0*/  BSSY B1, `(.L_x_41) ;  /* 0x000000b000017945 */ /* 0x000fe20003800000 */
[----:B------:R-:W-:Y:S02]  /*58f0*/  ISETP.LT.OR P3, PT, R41, 0x9, !P0 ;  /* 0x000000092900780c */ /* 0x000fe40004761670 */
[----:B------:R-:W-:-:S05]  /*5900*/  F2FP.F16.E5M2.UNPACK_B R44, R44 ;  /* 0x0000002cff2c723e */ /* 0x000fca00020004ff */
[----:B------:R-:W-:-:S05]  /*5910*/  HADD2.F32 R44, -RZ, R44.H0_H0 ;  /* 0x2000002cff2c7230 */ /* 0x000fca0000004100 */
[----:B------:R-:W-:-:S04]  /*5920*/  FMUL R44, R44, UR21 ;  /* 0x000000152c2c7c20 */ /* 0x000fc80008400000 */
[----:B------:R-:W-:-:S05]  /*5930*/  FFMA R44, R223, UR20, R44 ;  /* 0x00000014df2c7c23 */ /* 0x000fca000800002c */
[----:B0-----:R-:W-:Y:S02]  /*5940*/  F2FP.SATFINITE.E5M2.F32.PACK_AB_MERGE_C R45, RZ, R44, RZ ;  /* 0x0000002cff2d723e */ /* 0x001fe400048060ff */
[----:B------:R-:W-:-:S03]  /*5950*/  PRMT R44, RZ, 0x7610, R44 ;  /* 0x00007610ff2c7816 */ /* 0x000fc6000000002c */
[----:B------:R0:W-:Y:S01]  /*5960*/  @!P2 STG.E.U8 desc[UR16][R26.64+0x1], R45 ;  /* 0x0000012d1a00a986 */ /* 0x0001e2000c101110 */
[----:B------:R-:W-:Y:S05]  /*5970*/  @P3 BRA `(.L_x_42) ;  /* 0x0000000000043947 */ /* 0x000fea0003800000 */
[----:B------:R0:W5:Y:S02]  /*5980*/  LDG.E.U8 R44, desc[UR16][R32.64+0x8] ;  /* 0x00000810202c7981 */ /* 0x000164000c1e1100 */
.L_x_42:
[----:B------:R-:W-:Y:S05]  /*5990*/  BSYNC B1 ;  /* 0x0000000000017941 */ /* 0x000fea0003800000 */
.L_x_41:
[----:B-----5:R-:W-:Y:S01]  /*59a0*/  LOP3.LUT R44, R44, 0xff, RZ, 0xc0, !PT ;  /* 0x000000ff2c2c7812 */ /* 0x020fe200078ec0ff */
[----:B------:R-:W-:Y:S01]  /*59b0*/  BSSY B1, `(.L_x_43) ;  /* 0x000000b000017945 */ /* 0x000fe20003800000 */
[----:B------:R-:W-:Y:S02]  /*59c0*/  ISETP.LT.OR P2, PT, R41, 0xa, !P0 ;  /* 0x0000000a2900780c */ /* 0x000fe40004741670 */
[----:B------:R-:W-:-:S05]  /*59d0*/  F2FP.F16.E5M2.UNPACK_B R44, R44 ;  /* 0x0000002cff2c723e */ /* 0x000fca00020004ff */
[----:B------:R-:W-:-:S05]  /*59e0*/  HADD2.F32 R44, -RZ, R44.H0_H0 ;  /* 0x2000002cff2c7230 */ /* 0x000fca0000004100 */
[----:B0-----:R-:W-:Y:S01]  /*59f0*/  FMUL R45, R44, UR21 ;  /* 0x000000152c2d7c20 */ /* 0x001fe20008400000 */
[----:B------:R-:W-:-:S03]  /*5a00*/  PRMT R44, RZ, 0x7610, R44 ;  /* 0x00007610ff2c7816 */ /* 0x000fc6000000002c */
[----:B------:R-:W-:-:S05]  /*5a10*/  FFMA R45, R222, UR20, R45 ;  /* 0x00000014de2d7c23 */ /* 0x000fca000800002d */
[----:B------:R-:W-:-:S05]  /*5a20*/  F2FP.SATFINITE.E5M2.F32.PACK_AB_MERGE_C R45, RZ, R45, RZ ;  /* 0x0000002dff2d723e */ /* 0x000fca00048060ff */
[----:B------:R0:W-:Y:S01]  /*5a30*/  @!P3 STG.E.U8 desc[UR16][R24.64+0x8], R45 ;  /* 0x0000082d1800b986 */ /* 0x0001e2000c101110 */
[----:B------:R-:W-:Y:S05]  /*5a40*/  @P2 BRA `(.L_x_44) ;  /* 0x0000000000042947 */ /* 0x000fea0003800000 */
[----:B------:R0:W5:Y:S02]  /*5a50*/  LDG.E.U8 R44, desc[UR16][R32.64+0x9] ;  /* 0x00000910202c7981 */ /* 0x000164000c1e1100 */
.L_x_44:
[----:B------:R-:W-:Y:S05]  /*5a60*/  BSYNC B1 ;  /* 0x0000000000017941 */ /* 0x000fea0003800000 */
.L_x_43:
        /* <DEDUP_REMOVED lines=12> */
.L_x_46:
[----:B------:R-:W-:Y:S05]  /*5b30*/  BSYNC B1 ;  /* 0x0000000000017941 */ /* 0x000fea0003800000 */
.L_x_45:
        /* <DEDUP_REMOVED lines=12> */
.L_x_48:
[----:B------:R-:W-:Y:S05]  /*5c00*/  BSYNC B1 ;  /* 0x0000000000017941 */ /* 0x000fea0003800000 */
.L_x_47:
        /* <DEDUP_REMOVED lines=12> */
.L_x_50:
[----:B------:R-:W-:Y:S05]  /*5cd0*/  BSYNC B1 ;  /* 0x0000000000017941 */ /* 0x000fea0003800000 */
.L_x_49:
        /* <DEDUP_REMOVED lines=12> */
.L_x_52:
[----:B------:R-:W-:Y:S05]  /*5da0*/  BSYNC B1 ;  /* 0x0000000000017941 */ /* 0x000fea0003800000 */
.L_x_51:
        /* <DEDUP_REMOVED lines=12> */
.L_x_54:
[----:B------:R-:W-:Y:S05]  /*5e70*/  BSYNC B1 ;  /* 0x0000000000017941 */ /* 0x000fea0003800000 */
.L_x_53:
        /* <DEDUP_REMOVED lines=12> */
.L_x_56:
[----:B------:R-:W-:Y:S05]  /*5f40*/  BSYNC B1 ;  /* 0x0000000000017941 */ /* 0x000fea0003800000 */
.L_x_55:
        /* <DEDUP_REMOVED lines=12> */
.L_x_58:
[----:B------:R-:W-:Y:S05]  /*6010*/  BSYNC B1 ;  /* 0x0000000000017941 */ /* 0x000fea0003800000 */
.L_x_57:
        /* <DEDUP_REMOVED lines=12> */
.L_x_60:
[----:B------:R-:W-:Y:S05]  /*60e0*/  BSYNC B1 ;  /* 0x0000000000017941 */ /* 0x000fea0003800000 */
.L_x_59:
        /* <DEDUP_REMOVED lines=12> */
.L_x_62:
[----:B------:R-:W-:Y:S05]  /*61b0*/  BSYNC B1 ;  /* 0x0000000000017941 */ /* 0x000fea0003800000 */
.L_x_61:
        /* <DEDUP_REMOVED lines=12> */
.L_x_64:
[----:B------:R-:W-:Y:S05]  /*6280*/  BSYNC B1 ;  /* 0x0000000000017941 */ /* 0x000fea0003800000 */
.L_x_63:
        /* <DEDUP_REMOVED lines=12> */
.L_x_66:
[----:B------:R-:W-:Y:S05]  /*6350*/  BSYNC B1 ;  /* 0x0000000000017941 */ /* 0x000fea0003800000 */
.L_x_65:
        /* <DEDUP_REMOVED lines=12> */
.L_x_68:
[----:B------:R-:W-:Y:S05]  /*6420*/  BSYNC B1 ;  /* 0x0000000000017941 */ /* 0x000fea0003800000 */
.L_x_67:
        /* <DEDUP_REMOVED lines=12> */
.L_x_70:
[----:B------:R-:W-:Y:S05]  /*64f0*/  BSYNC B1 ;  /* 0x0000000000017941 */ /* 0x000fea0003800000 */
.L_x_69:
        /* <DEDUP_REMOVED lines=12> */
.L_x_72:
[----:B------:R-:W-:Y:S05]  /*65c0*/  BSYNC B1 ;  /* 0x0000000000017941 */ /* 0x000fea0003800000 */
.L_x_71:
        /* <DEDUP_REMOVED lines=12> */
.L_x_74:
[----:B------:R-:W-:Y:S05]  /*6690*/  BSYNC B1 ;  /* 0x0000000000017941 */ /* 0x000fea0003800000 */
.L_x_73:
        /* <DEDUP_REMOVED lines=12> */
.L_x_76:
[----:B------:R-:W-:Y:S05]  /*6760*/  BSYNC B1 ;  /* 0x0000000000017941 */ /* 0x000fea0003800000 */
.L_x_75:
        /* <DEDUP_REMOVED lines=12> */
.L_x_78:
[----:B------:R-:W-:Y:S05]  /*6830*/  BSYNC B1 ;  /* 0x0000000000017941 */ /* 0x000fea0003800000 */
.L_x_77:
        /* <DEDUP_REMOVED lines=12> */
.L_x_80:
[----:B------:R-:W-:Y:S05]  /*6900*/  BSYNC B1 ;  /* 0x0000000000017941 */ /* 0x000fea0003800000 */
.L_x_79:
        /* <DEDUP_REMOVED lines=12> */
.L_x_82:
[----:B------:R-:W-:Y:S05]  /*69d0*/  BSYNC B1 ;  /* 0x0000000000017941 */ /* 0x000fea0003800000 */
.L_x_81:
        /* <DEDUP_REMOVED lines=12> */
.L_x_84:
[----:B------:R-:W-:Y:S05]  /*6aa0*/  BSYNC B1 ;  /* 0x0000000000017941 */ /* 0x000fea0003800000 */
.L_x_83:
        /* <DEDUP_REMOVED lines=12> */
.L_x_86:
[----:B------:R-:W-:Y:S05]  /*6b70*/  BSYNC B1 ;  /* 0x0000000000017941 */ /* 0x000fea0003800000 */
.L_x_85:
        /* <DEDUP_REMOVED lines=12> */
.L_x_88:
[----:B------:R-:W-:Y:S05]  /*6c40*/  BSYNC B1 ;  /* 0x0000000000017941 */ /* 0x000fea0003800000 */
.L_x_87:
        /* <DEDUP_REMOVED lines=12> */
.L_x_90:
[----:B------:R-:W-:Y:S05]  /*6d10*/  BSYNC B1 ;  /* 0x0000000000017941 */ /* 0x000fea0003800000 */
.L_x_89:
        /* <DEDUP_REMOVED lines=12> */
.L_x_92:
[----:B------:R-:W-:Y:S05]  /*6de0*/  BSYNC B1 ;  /* 0x0000000000017941 */ /* 0x000fea0003800000 */
.L_x_91:
        /* <DEDUP_REMOVED lines=12> */
.L_x_94:
[----:B------:R-:W-:Y:S05]  /*6eb0*/  BSYNC B1 ;  /* 0x0000000000017941 */ /* 0x000fea0003800000 */
.L_x_93:
        /* <DEDUP_REMOVED lines=12> */
.L_x_96:
[----:B------:R-:W-:Y:S05]  /*6f80*/  BSYNC B1 ;  /* 0x0000000000017941 */ /* 0x000fea0003800000 */
.L_x_95:
        /* <DEDUP_REMOVED lines=12> */
.L_x_98:
[----:B------:R-:W-:Y:S05]  /*7050*/  BSYNC B1 ;  /* 0x0000000000017941 */ /* 0x000fea0003800000 */
.L_x_97:
        /* <DEDUP_REMOVED lines=12> */
.L_x_100:
[----:B------:R-:W-:Y:S05]  /*7120*/  BSYNC B1 ;  /* 0x0000000000017941 */ /* 0x000fea0003800000 */
.L_x_99:
        /* <DEDUP_REMOVED lines=12> */
.L_x_102:
[----:B------:R-:W-:Y:S05]  /*71f0*/  BSYNC B1 ;  /* 0x0000000000017941 */ /* 0x000fea0003800000 */
.L_x_101:
        /* <DEDUP_REMOVED lines=12> */
.L_x_104:
[----:B------:R-:W-:Y:S05]  /*72c0*/  BSYNC B1 ;  /* 0x0000000000017941 */ /* 0x000fea0003800000 */
.L_x_103:
        /* <DEDUP_REMOVED lines=12> */
.L_x_106:
[----:B------:R-:W-:Y:S05]  /*7390*/  BSYNC B1 ;  /* 0x0000000000017941 */ /* 0x000fea0003800000 */
.L_x_105:
        /* <DEDUP_REMOVED lines=12> */
.L_x_108:
[----:B------:R-:W-:Y:S05]  /*7460*/  BSYNC B1 ;  /* 0x0000000000017941 */ /* 0x000fea0003800000 */
.L_x_107:
        /* <DEDUP_REMOVED lines=12> */
.L_x_110:
[----:B------:R-:W-:Y:S05]  /*7530*/  BSYNC B1 ;  /* 0x0000000000017941 */ /* 0x000fea0003800000 */
.L_x_109:
        /* <DEDUP_REMOVED lines=12> */
.L_x_112:
[----:B------:R-:W-:Y:S05]  /*7600*/  BSYNC B1 ;  /* 0x0000000000017941 */ /* 0x000fea0003800000 */
.L_x_111:
        /* <DEDUP_REMOVED lines=12> */
.L_x_114:
[----:B------:R-:W-:Y:S05]  /*76d0*/  BSYNC B1 ;  /* 0x0000000000017941 */ /* 0x000fea0003800000 */
.L_x_113:
        /* <DEDUP_REMOVED lines=12> */
.L_x_116:
[----:B------:R-:W-:Y:S05]  /*77a0*/  BSYNC B1 ;  /* 0x0000000000017941 */ /* 0x000fea0003800000 */
.L_x_115:
        /* <DEDUP_REMOVED lines=12> */
.L_x_118:
[----:B------:R-:W-:Y:S05]  /*7870*/  BSYNC B1 ;  /* 0x0000000000017941 */ /* 0x000fea0003800000 */
.L_x_117:
        /* <DEDUP_REMOVED lines=12> */
.L_x_120:
[----:B------:R-:W-:Y:S05]  /*7940*/  BSYNC B1 ;  /* 0x0000000000017941 */ /* 0x000fea0003800000 */
.L_x_119:
        /* <DEDUP_REMOVED lines=12> */
.L_x_122:
[----:B------:R-:W-:Y:S05]  /*7a10*/  BSYNC B1 ;  /* 0x0000000000017941 */ /* 0x000fea0003800000 */
.L_x_121:
        /* <DEDUP_REMOVED lines=12> */
.L_x_124:
[----:B------:R-:W-:Y:S05]  /*7ae0*/  BSYNC B1 ;  /* 0x0000000000017941 */ /* 0x000fea0003800000 */
.L_x_123:
        /* <DEDUP_REMOVED lines=12> */
.L_x_126:
[----:B------:R-:W-:Y:S05]  /*7bb0*/  BSYNC B1 ;  /* 0x0000000000017941 */ /* 0x000fea0003800000 */
.L_x_125:
        /* <DEDUP_REMOVED lines=12> */
.L_x_128:
[----:B------:R-:W-:Y:S05]  /*7c80*/  BSYNC B1 ;  /* 0x0000000000017941 */ /* 0x000fea0003800000 */
.L_x_127:
        /* <DEDUP_REMOVED lines=12> */
.L_x_130:
[----:B------:R-:W-:Y:S05]  /*7d50*/  BSYNC B1 ;  /* 0x0000000000017941 */ /* 0x000fea0003800000 */
.L_x_129:
        /* <DEDUP_REMOVED lines=12> */
.L_x_132:
[----:B------:R-:W-:Y:S05]  /*7e20*/  BSYNC B1 ;  /* 0x0000000000017941 */ /* 0x000fea0003800000 */
.L_x_131:
        /* <DEDUP_REMOVED lines=12> */
.L_x_134:
[----:B------:R-:W-:Y:S05]  /*7ef0*/  BSYNC B1 ;  /* 0x0000000000017941 */ /* 0x000fea0003800000 */
.L_x_133:
        /* <DEDUP_REMOVED lines=12> */
.L_x_136:
[----:B------:R-:W-:Y:S05]  /*7fc0*/  BSYNC B1 ;  /* 0x0000000000017941 */ /* 0x000fea0003800000 */
.L_x_135:
        /* <DEDUP_REMOVED lines=12> */
.L_x_138:
[----:B------:R-:W-:Y:S05]  /*8090*/  BSYNC B1 ;  /* 0x0000000000017941 */ /* 0x000fea0003800000 */
.L_x_137:
        /* <DEDUP_REMOVED lines=12> */
.L_x_140:
[----:B------:R-:W-:Y:S05]  /*8160*/  BSYNC B1 ;  /* 0x0000000000017941 */ /* 0x000fea0003800000 */
.L_x_139:
        /* <DEDUP_REMOVED lines=12> */
.L_x_142:
[----:B------:R-:W-:Y:S05]  /*8230*/  BSYNC B1 ;  /* 0x0000000000017941 */ /* 0x000fea0003800000 */
.L_x_141:
        /* <DEDUP_REMOVED lines=12> */
.L_x_144:
[----:B------:R-:W-:Y:S05]  /*8300*/  BSYNC B1 ;  /* 0x0000000000017941 */ /* 0x000fea0003800000 */
.L_x_143:
        /* <DEDUP_REMOVED lines=12> */
.L_x_146:
[----:B------:R-:W-:Y:S05]  /*83d0*/  BSYNC B1 ;  /* 0x0000000000017941 */ /* 0x000fea0003800000 */
.L_x_145:
        /* <DEDUP_REMOVED lines=12> */
.L_x_148:
[----:B------:R-:W-:Y:S05]  /*84a0*/  BSYNC B1 ;  /* 0x0000000000017941 */ /* 0x000fea0003800000 */
.L_x_147:
        /* <DEDUP_REMOVED lines=12> */
.L_x_150:
[----:B------:R-:W-:Y:S05]  /*8570*/  BSYNC B1 ;  /* 0x0000000000017941 */ /* 0x000fea0003800000 */
.L_x_149:
        /* <DEDUP_REMOVED lines=12> */
.L_x_152:
[----:B------:R-:W-:Y:S05]  /*8640*/  BSYNC B1 ;  /* 0x0000000000017941 */ /* 0x000fea0003800000 */
.L_x_151:
        /* <DEDUP_REMOVED lines=12> */
.L_x_154:
[----:B------:R-:W-:Y:S05]  /*8710*/  BSYNC B1 ;  /* 0x0000000000017941 */ /* 0x000fea0003800000 */
.L_x_153:
        /* <DEDUP_REMOVED lines=12> */
.L_x_156:
[----:B------:R-:W-:Y:S05]  /*87e0*/  BSYNC B1 ;  /* 0x0000000000017941 */ /* 0x000fea0003800000 */
.L_x_155:
[----:B-----5:R-:W-:Y:S01]  /*87f0*/  LOP3.LUT R44, R44, 0xff, RZ, 0xc0, !PT ;  /* 0x000000ff2c2c7812 */ /* 0x020fe200078ec0ff */
[----:B------:R-:W-:Y:S01]  /*8800*/  BSSY B1, `(.L_x_157) ;  /* 0x000000b000017945 */ /* 0x000fe20003800000 */
[----:B------:R-:W-:Y:S02]  /*8810*/  ISETP.LT.OR P2, PT, R41, 0x79, !P1 ;  /* 0x000000792900780c */ /* 0x000fe40004f41670 */
[----:B------:R-:W-:Y:S02]  /*8820*/  F2FP.F16.E5M2.UNPACK_B R44, R44 ;  /* 0x0000002cff2c723e */ /* 0x000fe400020004ff */
[----:B0-2---:R-:W-:-:S03]  /*8830*/  PRMT R32, RZ, 0x7610, R32 ;  /* 0x00007610ff207816 */ /* 0x005fc60000000020 */
[----:B------:R-:W-:-:S05]  /*8840*/  HADD2.F32 R44, -RZ, R44.H0_H0 ;  /* 0x2000002cff2c7230 */ /* 0x000fca0000004100 */
[----:B------:R-:W-:-:S04]  /*8850*/  FMUL R44, R44, UR21 ;  /* 0x000000152c2c7c20 */ /* 0x000fc80008400000 */
[----:B------:R-:W-:-:S05]  /*8860*/  FFMA R44, R165, UR20, R44 ;  /* 0x00000014a52c7c23 */ /* 0x000fca000800002c */
[----:B------:R-:W-:-:S05]  /*8870*/  F2FP.SATFINITE.E5M2.F32.PACK_AB_MERGE_C R33, RZ, R44, RZ ;  /* 0x0000002cff21723e */ /* 0x000fca00048060ff */
[----:B------:R0:W-:Y:S01]  /*8880*/  @!P0 STG.E.U8 desc[UR16][R24.64+0x79], R33 ;  /* 0x0000792118008986 */ /* 0x0001e2000c101110 */
[----:B------:R-:W-:Y:S05]  /*8890*/  @P2 BRA `(.L_x_158) ;  /* 0x0000000000042947 */ /* 0x000fea0003800000 */
[----:B------:R2:W5:Y:S02]  /*88a0*/  LDG.E.U8 R32, desc[UR16][R34.64+0x78] ;  /* 0x0000781022207981 */ /* 0x000564000c1e1100 */
.L_x_158:
[----:B------:R-:W-:Y:S05]  /*88b0*/  BSYNC B1 ;  /* 0x0000000000017941 */ /* 0x000fea0003800000 */
.L_x_157:
[----:B-----5:R-:W-:Y:S01]  /*88c0*/  LOP3.LUT R32, R32, 0xff, RZ, 0xc0, !PT ;  /* 0x000000ff20207812 */ /* 0x020fe200078ec0ff */
[----:B------:R-:W-:Y:S01]  /*88d0*/  BSSY B1, `(.L_x_159) ;  /* 0x000000b000017945 */ /* 0x000fe20003800000 */
[----:B------:R-:W-:Y:S02]  /*88e0*/  ISETP.LT.OR P1, PT, R41, 0x7a, !P1 ;  /* 0x0000007a2900780c */ /* 0x000fe40004f21670 */
[----:B------:R-:W-:Y:S02]  /*88f0*/  F2FP.F16.E5M2.UNPACK_B R32, R32 ;  /* 0x00000020ff20723e */ /* 0x000fe400020004ff */
[----:B01----:R-:W-:-:S03]  /*8900*/  PRMT R24, RZ, 0x7610, R24 ;  /* 0x00007610ff187816 */ /* 0x003fc60000000018 */
[----:B------:R-:W-:-:S05]  /*8910*/  HADD2.F32 R32, -RZ, R32.H0_H0 ;  /* 0x20000020ff207230 */ /* 0x000fca0000004100 */
[----:B------:R-:W-:-:S04]  /*8920*/  FMUL R25, R32, UR21 ;  /* 0x0000001520197c20 */ /* 0x000fc80008400000 */
[----:B------:R-:W-:-:S05]  /*8930*/  FFMA R25, R164, UR20, R25 ;  /* 0x00000014a4197c23 */ /* 0x000fca0008000019 */
[----:B------:R-:W-:-:S05]  /*8940*/  F2FP.SATFINITE.E5M2.F32.PACK_AB_MERGE_C R25, RZ, R25, RZ ;  /* 0x00000019ff19723e */ /* 0x000fca00048060ff */
[----:B------:R0:W-:Y:S01]  /*8950*/  @!P2 STG.E.U8 desc[UR16][R26.64+0x78], R25 ;  /* 0x000078191a00a986 */ /* 0x0001e2000c101110 */
[----:B------:R-:W-:Y:S05]  /*8960*/  @P1 BRA `(.L_x_160) ;  /* 0x0000000000041947 */ /* 0x000fea0003800000 */
[----:B------:R1:W5:Y:S02]  /*8970*/  LDG.E.U8 R24, desc[UR16][R34.64+0x79] ;  /* 0x0000791022187981 */ /* 0x000364000c1e1100 */
.L_x_160:
[----:B------:R-:W-:Y:S05]  /*8980*/  BSYNC B1 ;  /* 0x0000000000017941 */ /* 0x000fea0003800000 */
.L_x_159:
[----:B-----5:R-:W-:Y:S01]  /*8990*/  LOP3.LUT R24, R24, 0xff, RZ, 0xc0, !PT ;  /* 0x000000ff18187812 */ /* 0x020fe200078ec0ff */
[----:B------:R-:W-:Y:S01]  /*89a0*/  BSSY B1, `(.L_x_161) ;  /* 0x0000013000017945 */ /* 0x000fe20003800000 */
[----:B------:R-:W-:Y:S02]  /*89b0*/  IADD3 R33, P0, R43, 0x80, RZ ;  /* 0x000000802b217810 */ /* 0x000fe40007f1e0ff */
[----:B------:R-:W-:-:S03]  /*89c0*/  F2FP.F16.E5M2.UNPACK_B R24, R24 ;  /* 0x00000018ff18723e */ /* 0x000fc600020004ff */
[----:B0-----:R-:W-:Y:S01]  /*89d0*/  IMAD.X R25, RZ, RZ, R39, P0 ;  /* 0x000000ffff197224 */ /* 0x001fe200000e0627 */
[----:B------:R-:W-:Y:S01]  /*89e0*/  ISETP.GE.AND P0, PT, R42, 0x81, PT ;  /* 0x000000812a00780c */ /* 0x000fe20003f06270 */
[----:B------:R-:W-:Y:S02]  /*89f0*/  HADD2.F32 R24, -RZ, R24.H0_H0 ;  /* 0x20000018ff187230 */ /* 0x000fe40000004100 */
[----:B-12-4-:R-:W-:Y:S01]  /*8a00*/  IMAD R34, R25, UR6, RZ ;  /* 0x0000000619227c24 */ /* 0x016fe2000f8e02ff */
        /* <DEDUP_REMOVED lines=12> */
.L_x_162:
[----:B------:R-:W-:Y:S05]  /*8ad0*/  BSYNC B1 ;  /* 0x0000000000017941 */ /* 0x000fea0003800000 */
.L_x_161:
[----:B-----5:R-:W-:Y:S01]  /*8ae0*/  LOP3.LUT R32, R32, 0xff, RZ, 0xc0, !PT ;  /* 0x000000ff20207812 */ /* 0x020fe200078ec0ff */
[----:B------:R-:W-:Y:S01]  /*8af0*/  BSSY B1, `(.L_x_163) ;  /* 0x000000b000017945 */ /* 0x000fe20003800000 */
[----:B------:R-:W-:Y:S02]  /*8b00*/  ISETP.LT.OR P2, PT, R41, 0x2, !P0 ;  /* 0x000000022900780c */ /* 0x000fe40004741670 */
[----:B------:R-:W-:Y:S02]  /*8b10*/  F2FP.F16.E5M2.UNPACK_B R32, R32 ;  /* 0x00000020ff20723e */ /* 0x000fe400020004ff */
[----:B0-----:R-:W-:-:S03]  /*8b20*/  PRMT R26, RZ, 0x7610, R26 ;  /* 0x00007610ff1a7816 */ /* 0x001fc6000000001a */
[----:B------:R-:W-:-:S05]  /*8b30*/  HADD2.F32 R32, -RZ, R32.H0_H0 ;  /* 0x20000020ff207230 */ /* 0x000fca0000004100 */
[----:B------:R-:W-:-:S04]  /*8b40*/  FMUL R27, R32, UR21 ;  /* 0x00000015201b7c20 */ /* 0x000fc80008400000 */
[----:B------:R-:W-:-:S05]  /*8b50*/  FFMA R27, R162, UR20, R27 ;  /* 0x00000014a21b7c23 */ /* 0x000fca000800001b */
[----:B------:R-:W-:-:S05]  /*8b60*/  F2FP.SATFINITE.E5M2.F32.PACK_AB_MERGE_C R27, RZ, R27, RZ ;  /* 0x0000001bff1b723e */ /* 0x000fca00048060ff */
[----:B------:R0:W-:Y:S01]  /*8b70*/  @!P3 STG.E.U8 desc[UR16][R28.64], R27 ;  /* 0x0000001b1c00b986 */ /* 0x0001e2000c101110 */
[----:B------:R-:W-:Y:S05]  /*8b80*/  @P2 BRA `(.L_x_164) ;  /* 0x0000000000042947 */ /* 0x000fea0003800000 */
[----:B------:R2:W5:Y:S02]  /*8b90*/  LDG.E.U8 R26, desc[UR16][R24.64+0x1] ;  /* 0x00000110181a7981 */ /* 0x000564000c1e1100 */
.L_x_164:
[----:B------:R-:W-:Y:S05]  /*8ba0*/  BSYNC B1 ;  /* 0x0000000000017941 */ /* 0x000fea0003800000 */
.L_x_163:
[----:B-----5:R-:W-:Y:S01]  /*8bb0*/  LOP3.LUT R26, R26, 0xff, RZ, 0xc0, !PT ;  /* 0x000000ff1a1a7812 */ /* 0x020fe200078ec0ff */
[----:B------:R-:W-:Y:S01]  /*8bc0*/  BSSY B1, `(.L_x_165) ;  /* 0x0000013000017945 */ /* 0x000fe20003800000 */
[----:B------:R-:W-:Y:S02]  /*8bd0*/  IADD3 R43, P1, R43, 0x88, RZ ;  /* 0x000000882b2b7810 */ /* 0x000fe40007f3e0ff */
[----:B------:R-:W-:Y:S02]  /*8be0*/  F2FP.F16.E5M2.UNPACK_B R26, R26 ;  /* 0x0000001aff1a723e */ /* 0x000fe400020004ff */
[----:B------:R-:W-:Y:S01]  /*8bf0*/  PRMT R32, RZ, 0x7610, R32 ;  /* 0x00007610ff207816 */ /* 0x000fe20000000020 */
[----:B------:R-:W-:Y:S01]  /*8c00*/  IMAD.X R38, RZ, RZ, R39, P1 ;  /* 0x000000ffff267224 */ /* 0x000fe200008e0627 */
[----:B------:R-:W-:Y:S01]  /*8c10*/  ISETP.GE.AND P1, PT, R42, 0x89, PT ;  /* 0x000000892a00780c */ /* 0x000fe20003f26270 */
[----:B------:R-:W-:Y:S02]  /*8c20*/  HADD2.F32 R26, -RZ, R26.H0_H0 ;  /* 0x2000001aff1a7230 */ /* 0x000fe40000004100 */
[----:B------:R-:W-:Y:S01]  /*8c30*/  IMAD R38, R38, UR6, RZ ;  /* 0x0000000626267c24 */ /* 0x000fe2000f8e02ff */
[----:B------:R-:W-:Y:S01]  /*8c40*/  ISETP.LT.OR P5, PT, R41, 0x1, !P1 ;  /* 0x000000012900780c */ /* 0x000fe20004fa1670 */
[----:B------:R-:W-:-:S04]  /*8c50*/  IMAD.WIDE.U32 R36, R43, UR6, R36 ;  /* 0x000000062b247c25 */ /* 0x000fc8000f8e0024 */
[----:B------:R-:W-:Y:S01]  /*8c60*/  FMUL R26, R26, UR21 ;  /* 0x000000151a1a7c20 */ /* 0x000fe20008400000 */
[----:B------:R-:W-:-:S03]  /*8c70*/  IMAD R43, R43, UR7, R38 ;  /* 0x000000072b2b7c24 */ /* 0x000fc6000f8e0226 */
[----:B------:R-:W-:Y:S01]  /*8c80*/  FFMA R161, R161, UR20, R26 ;  /* 0x00000014a1a17c23 */ /* 0x000fe2000800001a */
[----:B------:R-:W-:-:S04]  /*8c90*/  IADD3 R26, P3, R36, UR8, RZ ;  /* 0x00000008241a7c10 */ /* 0x000fc8000ff7e0ff */
[----:B------:R-:W-:Y:S02]  /*8ca0*/  F2FP.SATFINITE.E5M2.F32.PACK_AB_MERGE_C R161, RZ, R161, RZ ;  /* 0x000000a1ffa1723e */ /* 0x000fe400048060ff */
[----:B0-----:R-:W-:-:S03]  /*8cb0*/  IADD3.X R27, R37, UR9, R43, P3, !PT ;  /* 0x00000009251b7c10 */ /* 0x001fc60009ffe42b */
[----:B------:R0:W-:Y:S01]  /*8cc0*/  @!P2 STG.E.U8 desc[UR16][R28.64+0x1], R161 ;  /* 0x000001a11c00a986 */ /* 0x0001e2000c101110 */
[----:B------:R-:W-:Y:S05]  /*8cd0*/  @P5 BRA `(.L_x_166) ;  /* 0x0000000000045947 */ /* 0x000fea0003800000 */
[----:B------:R4:W5:Y:S02]  /*8ce0*/  LDG.E.U8 R32, desc[UR16][R26.64] ;  /* 0x000000101a207981 */ /* 0x000964000c1e1100 */
.L_x_166:
[----:B------:R-:W-:Y:S05]  /*8cf0*/  BSYNC B1 ;  /* 0x0000000000017941 */ /* 0x000fea0003800000 */
.L_x_165:
        /* <DEDUP_REMOVED lines=12> */
.L_x_168:
[----:B------:R-:W-:Y:S05]  /*8dc0*/  BSYNC B1 ;  /* 0x0000000000017941 */ /* 0x000fea0003800000 */
.L_x_167:
        /* <DEDUP_REMOVED lines=12> */
.L_x_170:
[----:B------:R-:W-:Y:S05]  /*8e90*/  BSYNC B1 ;  /* 0x0000000000017941 */ /* 0x000fea0003800000 */
.L_x_169:
        /* <DEDUP_REMOVED lines=12> */
.L_x_172:
[----:B------:R-:W-:Y:S05]  /*8f60*/  BSYNC B1 ;  /* 0x0000000000017941 */ /* 0x000fea0003800000 */
.L_x_171:
        /* <DEDUP_REMOVED lines=12> */
.L_x_174:
[----:B------:R-:W-:Y:S05]  /*9030*/  BSYNC B1 ;  /* 0x0000000000017941 */ /* 0x000fea0003800000 */
.L_x_173:
        /* <DEDUP_REMOVED lines=12> */
.L_x_176:
[----:B------:R-:W-:Y:S05]  /*9100*/  BSYNC B1 ;  /* 0x0000000000017941 */ /* 0x000fea0003800000 */
.L_x_175:
        /* <DEDUP_REMOVED lines=12> */
.L_x_178:
[----:B------:R-:W-:Y:S05]  /*91d0*/  BSYNC B1 ;  /* 0x0000000000017941 */ /* 0x000fea0003800000 */
.L_x_177:
        /* <DEDUP_REMOVED lines=12> */
.L_x_180:
[----:B------:R-:W-:Y:S05]  /*92a0*/  BSYNC B1 ;  /* 0x0000000000017941 */ /* 0x000fea0003800000 */
.L_x_179:
        /* <DEDUP_REMOVED lines=12> */
.L_x_182:
[----:B------:R-:W-:Y:S05]  /*9370*/  BSYNC B1 ;  /* 0x0000000000017941 */ /* 0x000fea0003800000 */
.L_x_181:
        /* <DEDUP_REMOVED lines=12> */
.L_x_184:
[----:B------:R-:W-:Y:S05]  /*9440*/  BSYNC B1 ;  /* 0x0000000000017941 */ /* 0x000fea0003800000 */
.L_x_183:
[----:B-----5:R-:W-:Y:S01]  /*9450*/  LOP3.LUT R32, R32, 0xff, RZ, 0xc0, !PT ;  /* 0x000000ff20207812 */ /* 0x020fe200078ec0ff */
[----:B------:R-:W-:Y:S01]  /*9460*/  BSSY B1, `(.L_x_185) ;  /* 0x000000b000017945 */ /* 0x000fe20003800000 */
[----:B------:R-:W-:Y:S02]  /*9470*/  ISETP.LT.OR P3, PT, R41, 0x19, !P0 ;  /* 0x000000192900780c */ /* 0x000fe40004761670 */
[----:B------:R-:W-:-:S05]  /*9480*/  F2FP.F16.E5M2.UNPACK_B R32, R32 ;  /* 0x00000020ff20723e */ /* 0x000fca00020004ff */
[----:B------:R-:W-:-:S05]  /*9490*/  HADD2.F32 R32, -RZ, R32.H0_H0 ;  /* 0x20000020ff207230 */ /* 0x000fca0000004100 */
[----:B------:R-:W-:-:S04]  /*94a0*/  FMUL R32, R32, UR21 ;  /* 0x0000001520207c20 */ /* 0x000fc80008400000 */
[----:B------:R-:W-:Y:S01]  /*94b0*/  FFMA R32, R23, UR20, R32 ;  /* 0x0000001417207c23 */ /* 0x000fe20008000020 */
[----:B------:R-:W-:-:S04]  /*94c0*/  PRMT R23, RZ, 0x7610, R23 ;  /* 0x00007610ff177816 */ /* 0x000fc80000000017 */
[----:B0-----:R-:W-:-:S05]  /*94d0*/  F2FP.SATFINITE.E5M2.F32.PACK_AB_MERGE_C R33, RZ, R32, RZ ;  /* 0x00000020ff21723e */ /* 0x001fca00048060ff */
[----:B------:R0:W-:Y:S01]  /*94e0*/  @!P2 STG.E.U8 desc[UR16][R30.64+0x11], R33 ;  /* 0x000011211e00a986 */ /* 0x0001e2000c101110 */
[----:B------:R-:W-:Y:S05]  /*94f0*/  @P3 BRA `(.L_x_186) ;  /* 0x0000000000043947 */ /* 0x000fea0003800000 */
[----:B------:R0:W5:Y:S02]  /*9500*/  LDG.E.U8 R23, desc[UR16][R24.64+0x18] ;  /* 0x0000181018177981 */ /* 0x000164000c1e1100 */
.L_x_186:
[----:B------:R-:W-:Y:S05]  /*9510*/  BSYNC B1 ;  /* 0x0000000000017941 */ /* 0x000fea0003800000 */
.L_x_185:
        /* <DEDUP_REMOVED lines=8> */
[----:B------:R-:W-:-:S05]  /*95a0*/  F2FP.SATFINITE.E5M2.F32.PACK_AB_MERGE_C R23, RZ, R23, RZ ;  /* 0x00000017ff17723e */ /* 0x000fca00048060ff */
[----:B------:R0:W-:Y:S01]  /*95b0*/  @!P3 STG.E.U8 desc[UR16][R28.64+0x18], R23 ;  /* 0x000018171c00b986 */ /* 0x0001e2000c101110 */
[----:B------:R-:W-:Y:S05]  /*95c0*/  @P2 BRA `(.L_x_188) ;  /* 0x0000000000042947 */ /* 0x000fea0003800000 */
[----:B------:R0:W5:Y:S02]  /*95d0*/  LDG.E.U8 R22, desc[UR16][R24.64+0x19] ;  /* 0x0000191018167981 */ /* 0x000164000c1e1100 */
.L_x_188:
[----:B------:R-:W-:Y:S05]  /*95e0*/  BSYNC B1 ;  /* 0x0000000000017941 */ /* 0x000fea0003800000 */
.L_x_187:
        /* <DEDUP_REMOVED lines=12> */
.L_x_190:
[----:B------:R-:W-:Y:S05]  /*96b0*/  BSYNC B1 ;  /* 0x0000000000017941 */ /* 0x000fea0003800000 */
.L_x_189:
        /* <DEDUP_REMOVED lines=12> */
.L_x_192:
[----:B------:R-:W-:Y:S05]  /*9780*/  BSYNC B1 ;  /* 0x0000000000017941 */ /* 0x000fea0003800000 */
.L_x_191:
        /* <DEDUP_REMOVED lines=12> */
.L_x_194:
[----:B------:R-:W-:Y:S05]  /*9850*/  BSYNC B1 ;  /* 0x0000000000017941 */ /* 0x000fea0003800000 */
.L_x_193:
        /* <DEDUP_REMOVED lines=12> */
.L_x_196:
[----:B------:R-:W-:Y:S05]  /*9920*/  BSYNC B1 ;  /* 0x0000000000017941 */ /* 0x000fea0003800000 */
.L_x_195:
        /* <DEDUP_REMOVED lines=12> */
.L_x_198:
[----:B------:R-:W-:Y:S05]  /*99f0*/  BSYNC B1 ;  /* 0x0000000000017941 */ /* 0x000fea0003800000 */
.L_x_197:
        /* <DEDUP_REMOVED lines=12> */
.L_x_200:
[----:B------:R-:W-:Y:S05]  /*9ac0*/  BSYNC B1 ;  /* 0x0000000000017941 */ /* 0x000fea0003800000 */
.L_x_199:
        /* <DEDUP_REMOVED lines=12> */
.L_x_202:
[----:B------:R-:W-:Y:S05]  /*9b90*/  BSYNC B1 ;  /* 0x0000000000017941 */ /* 0x000fea0003800000 */
.L_x_201:
        /* <DEDUP_REMOVED lines=12> */
.L_x_204:
[----:B------:R-:W-:Y:S05]  /*9c60*/  BSYNC B1 ;  /* 0x0000000000017941 */ /* 0x000fea0003800000 */
.L_x_203:
        /* <DEDUP_REMOVED lines=12> */
.L_x_206:
[----:B------:R-:W-:Y:S05]  /*9d30*/  BSYNC B1 ;  /* 0x0000000000017941 */ /* 0x000fea0003800000 */
.L_x_205:
        /* <DEDUP_REMOVED lines=12> */
.L_x_208:
[----:B------:R-:W-:Y:S05]  /*9e00*/  BSYNC B1 ;  /* 0x0000000000017941 */ /* 0x000fea0003800000 */
.L_x_207:
        /* <DEDUP_REMOVED lines=12> */
.L_x_210:
[----:B------:R-:W-:Y:S05]  /*9ed0*/  BSYNC B1 ;  /* 0x0000000000017941 */ /* 0x000fea0003800000 */
.L_x_209:
        /* <DEDUP_REMOVED lines=12> */
.L_x_212:
[----:B------:R-:W-:Y:S05]  /*9fa0*/  BSYNC B1 ;  /* 0x0000000000017941 */ /* 0x000fea0003800000 */
.L_x_211:
        /* <DEDUP_REMOVED lines=12> */
.L_x_214:
[----:B------:R-:W-:Y:S05]  /*a070*/  BSYNC B1 ;  /* 0x0000000000017941 */ /* 0x000fea0003800000 */
.L_x_213:
        /* <DEDUP_REMOVED lines=12> */
.L_x_216:
[----:B------:R-:W-:Y:S05]  /*a140*/  BSYNC B1 ;  /* 0x0000000000017941 */ /* 0x000fea0003800000 */
.L_x_215:
        /* <DEDUP_REMOVED lines=12> */
.L_x_218:
[----:B------:R-:W-:Y:S05]  /*a210*/  BSYNC B1 ;  /* 0x0000000000017941 */ /* 0x000fea0003800000 */
.L_x_217:
        /* <DEDUP_REMOVED lines=12> */
.L_x_220:
[----:B------:R-:W-:Y:S05]  /*a2e0*/  BSYNC B1 ;  /* 0x0000000000017941 */ /* 0x000fea0003800000 */
.L_x_219:
        /* <DEDUP_REMOVED lines=12> */
.L_x_222:
[----:B------:R-:W-:Y:S05]  /*a3b0*/  BSYNC B1 ;  /* 0x0000000000017941 */ /* 0x000fea0003800000 */
.L_x_221:
        /* <DEDUP_REMOVED lines=12> */
.L_x_224:
[----:B------:R-:W-:Y:S05]  /*a480*/  BSYNC B1 ;  /* 0x0000000000017941 */ /* 0x000fea0003800000 */
.L_x_223:
        /* <DEDUP_REMOVED lines=12> */
.L_x_226:
[----:B------:R-:W-:Y:S05]  /*a550*/  BSYNC B1 ;  /* 0x0000000000017941 */ /* 0x000fea0003800000 */
.L_x_225:
        /* <DEDUP_REMOVED lines=12> */
.L_x_228:
[----:B------:R-:W-:Y:S05]  /*a620*/  BSYNC B1 ;  /* 0x0000000000017941 */ /* 0x000fea0003800000 */
.L_x_227:
[----:B-----5:R-:W-:Y:S01]  /*a630*/  LOP3.LUT R2, R2, 0xff, RZ, 0xc0, !PT ;  /* 0x000000ff02027812 */ /* 0x020fe200078ec0ff */
[----:B------:R-:W-:Y:S01]  /*a640*/  BSSY B1, `(.L_x_229) ;  /* 0x000000b000017945 */ /* 0x000fe20003800000 */
[----:B------:R-:W-:Y:S02]  /*a650*/  ISETP.LT.OR P3, PT, R41, 0x41, !P1 ;  /* 0x000000412900780c */ /* 0x000fe40004f61670 */
[----:B------:R-:W-:-:S05]  /*a660*/  F2FP.F16.E5M2.UNPACK_B R2, R2 ;  /* 0x00000002ff02723e */ /* 0x000fca00020004ff */
[----:B------:R-:W-:-:S05]  /*a670*/  HADD2.F32 R2, -RZ, R2.H0_H0 ;  /* 0x20000002ff027230 */ /* 0x000fca0000004100 */
[----:B0-----:R-:W-:-:S04]  /*a680*/  FMUL R3, R2, UR21 ;  /* 0x0000001502037c20 */ /* 0x001fc80008400000 */
[----:B------:R-:W-:Y:S01]  /*a690*/  FFMA R3, R0, UR20, R3 ;  /* 0x0000001400037c23 */ /* 0x000fe20008000003 */
[----:B------:R-:W-:-:S04]  /*a6a0*/  PRMT R0, RZ, 0x7610, R0 ;  /* 0x00007610ff007816 */ /* 0x000fc80000000000 */
[----:B------:R-:W-:-:S05]  /*a6b0*/  F2FP.SATFINITE.E5M2.F32.PACK_AB_MERGE_C R3, RZ, R3, RZ ;  /* 0x00000003ff03723e */ /* 0x000fca00048060ff */
[----:B------:R0:W-:Y:S01]  /*a6c0*/  @!P2 STG.E.U8 desc[UR16][R28.64+0x41], R3 ;  /* 0x000041031c00a986 */ /* 0x0001e2000c101110 */
[----:B------:R-:W-:Y:S05]  /*a6d0*/  @P3 BRA `(.L_x_230) ;  /* 0x0000000000043947 */ /* 0x000fea0003800000 */
[----:B------:R0:W5:Y:S02]  /*a6e0*/  LDG.E.U8 R0, desc[UR16][R26.64+0x40] ;  /* 0x000040101a007981 */ /* 0x000164000c1e1100 */
.L_x_230:
[----:B------:R-:W-:Y:S05]  /*a6f0*/  BSYNC B1 ;  /* 0x0000000000017941 */ /* 0x000fea0003800000 */
.L_x_229:
[----:B------:R-:W2:Y:S01]  /*a700*/  LDL.LU R2, [R1] ;  /* 0x0000000001027983 */ /* 0x000ea20000300800 */
[----:B-----5:R-:W-:Y:S01]  /*a710*/  LOP3.LUT R0, R0, 0xff, RZ, 0xc0, !PT ;  /* 0x000000ff00007812 */ /* 0x020fe200078ec0ff */
[----:B------:R-:W-:Y:S01]  /*a720*/  BSSY B1, `(.L_x_231) ;  /* 0x000000b000017945 */ /* 0x000fe20003800000 */
[----:B------:R-:W-:Y:S02]  /*a730*/  ISETP.LT.OR P2, PT, R41, 0x42, !P1 ;  /* 0x000000422900780c */ /* 0x000fe40004f41670 */
[----:B------:R-:W-:-:S05]  /*a740*/  F2FP.F16.E5M2.UNPACK_B R0, R0 ;  /* 0x00000000ff00723e */ /* 0x000fca00020004ff */
[----:B------:R-:W-:-:S05]  /*a750*/  HADD2.F32 R0, -RZ, R0.H0_H0 ;  /* 0x20000000ff007230 */ /* 0x000fca0000004100 */
[----:B------:R-:W-:-:S04]  /*a760*/  FMUL R0, R0, UR21 ;  /* 0x0000001500007c20 */ /* 0x000fc80008400000 */
[----:B--2---:R-:W-:-:S05]  /*a770*/  FFMA R0, R2, UR20, R0 ;  /* 0x0000001402007c23 */ /* 0x004fca0008000000 */
[----:B0-----:R-:W-:Y:S02]  /*a780*/  F2FP.SATFINITE.E5M2.F32.PACK_AB_MERGE_C R3, RZ, R0, RZ ;  /* 0x00000000ff03723e */ /* 0x001fe400048060ff */
[----:B------:R-:W-:-:S03]  /*a790*/  PRMT R0, RZ, 0x7610, R0 ;  /* 0x00007610ff007816 */ /* 0x000fc60000000000 */
[----:B------:R0:W-:Y:S01]  /*a7a0*/  @!P3 STG.E.U8 desc[UR16][R30.64+0x40], R3 ;  /* 0x000040031e00b986 */ /* 0x0001e2000c101110 */
[----:B------:R-:W-:Y:S05]  /*a7b0*/  @P2 BRA `(.L_x_232) ;  /* 0x0000000000042947 */ /* 0x000fea0003800000 */
[----:B------:R2:W5:Y:S02]  /*a7c0*/  LDG.E.U8 R0, desc[UR16][R26.64+0x41] ;  /* 0x000041101a007981 */ /* 0x000564000c1e1100 */
.L_x_232:
[----:B------:R-:W-:Y:S05]  /*a7d0*/  BSYNC B1 ;  /* 0x0000000000017941 */ /* 0x000fea0003800000 */
.L_x_231:
[----:B------:R-:W3:Y:S01]  /*a7e0*/  LDL.LU R2, [R1+0x4] ;  /* 0x0000040001027983 */ /* 0x000ee20000300800 */
[----:B-----5:R-:W-:Y:S01]  /*a7f0*/  LOP3.LUT R0, R0, 0xff, RZ, 0xc0, !PT ;  /* 0x000000ff00007812 */ /* 0x020fe200078ec0ff */
[----:B------:R-:W-:Y:S01]  /*a800*/  BSSY B1, `(.L_x_233) ;  /* 0x000000b000017945 */ /* 0x000fe20003800000 */
[----:B------:R-:W-:Y:S02]  /*a810*/  ISETP.LT.OR P3, PT, R41, 0x49, !P0 ;  /* 0x000000492900780c */ /* 0x000fe40004761670 */
[----:B------:R-:W-:-:S05]  /*a820*/  F2FP.F16.E5M2.UNPACK_B R0, R0 ;  /* 0x00000000ff00723e */ /* 0x000fca00020004ff */
[----:B------:R-:W-:-:S05]  /*a830*/  HADD2.F32 R0, -RZ, R0.H0_H0 ;  /* 0x20000000ff007230 */ /* 0x000fca0000004100 */
[----:B------:R-:W-:-:S04]  /*a840*/  FMUL R0, R0, UR21 ;  /* 0x0000001500007c20 */ /* 0x000fc80008400000 */
[----:B---3--:R-:W-:-:S05]  /*a850*/  FFMA R0, R2, UR20, R0 ;  /* 0x0000001402007c23 */ /* 0x008fca0008000000 */
[----:B0-----:R-:W-:Y:S02]  /*a860*/  F2FP.SATFINITE.E5M2.F32.PACK_AB_MERGE_C R3, RZ, R0, RZ ;  /* 0x00000000ff03723e */ /* 0x001fe400048060ff */
[----:B------:R-:W-:-:S03]  /*a870*/  PRMT R0, RZ, 0x7610, R0 ;  /* 0x00007610ff007816 */ /* 0x000fc60000000000 */
[----:B------:R0:W-:Y:S01]  /*a880*/  @!P2 STG.E.U8 desc[UR16][R30.64+0x41], R3 ;  /* 0x000041031e00a986 */ /* 0x0001e2000c101110 */
[----:B------:R-:W-:Y:S05]  /*a890*/  @P3 BRA `(.L_x_234) ;  /* 0x0000000000043947 */ /* 0x000fea0003800000 */
[----:B------:R3:W5:Y:S02]  /*a8a0*/  LDG.E.U8 R0, desc[UR16][R24.64+0x48] ;  /* 0x0000481018007981 */ /* 0x000764000c1e1100 */
.L_x_234:
[----:B------:R-:W-:Y:S05]  /*a8b0*/  BSYNC B1 ;  /* 0x0000000000017941 */ /* 0x000fea0003800000 */
.L_x_233:
[----:B------:R-:W2:Y:S01]  /*a8c0*/  LDL.LU R2, [R1+0x8] ;  /* 0x0000080001027983 */ /* 0x000ea20000300800 */
        /* <DEDUP_REMOVED lines=12> */
.L_x_236:
[----:B------:R-:W-:Y:S05]  /*a990*/  BSYNC B1 ;  /* 0x0000000000017941 */ /* 0x000fea0003800000 */
.L_x_235:
        /* <DEDUP_REMOVED lines=13> */
.L_x_238:
[----:B------:R-:W-:Y:S05]  /*aa70*/  BSYNC B1 ;  /* 0x0000000000017941 */ /* 0x000fea0003800000 */
.L_x_237:
        /* <DEDUP_REMOVED lines=13> */
.L_x_240:
[----:B------:R-:W-:Y:S05]  /*ab50*/  BSYNC B1 ;  /* 0x0000000000017941 */ /* 0x000fea0003800000 */
.L_x_239:
        /* <DEDUP_REMOVED lines=13> */
.L_x_242:
[----:B------:R-:W-:Y:S05]  /*ac30*/  BSYNC B1 ;  /* 0x0000000000017941 */ /* 0x000fea0003800000 */
.L_x_241:
        /* <DEDUP_REMOVED lines=13> */
.L_x_244:
[----:B------:R-:W-:Y:S05]  /*ad10*/  BSYNC B1 ;  /* 0x0000000000017941 */ /* 0x000fea0003800000 */
.L_x_243:
        /* <DEDUP_REMOVED lines=13> */
.L_x_246:
[----:B------:R-:W-:Y:S05]  /*adf0*/  BSYNC B1 ;  /* 0x0000000000017941 */ /* 0x000fea0003800000 */
.L_x_245:
        /* <DEDUP_REMOVED lines=13> */
.L_x_248:
[----:B------:R-:W-:Y:S05]  /*aed0*/  BSYNC B1 ;  /* 0x0000000000017941 */ /* 0x000fea0003800000 */
.L_x_247:
        /* <DEDUP_REMOVED lines=13> */
.L_x_250:
[----:B------:R-:W-:Y:S05]  /*afb0*/  BSYNC B1 ;  /* 0x0000000000017941 */ /* 0x000fea0003800000 */
.L_x_249:
        /* <DEDUP_REMOVED lines=13> */
.L_x_252:
[----:B------:R-:W-:Y:S05]  /*b090*/  BSYNC B1 ;  /* 0x0000000000017941 */ /* 0x000fea0003800000 */
.L_x_251:
        /* <DEDUP_REMOVED lines=13> */
.L_x_254:
[----:B------:R-:W-:Y:S05]  /*b170*/  BSYNC B1 ;  /* 0x0000000000017941 */ /* 0x000fea0003800000 */
.L_x_253:
        /* <DEDUP_REMOVED lines=13> */
.L_x_256:
[----:B------:R-:W-:Y:S05]  /*b250*/  BSYNC B1 ;  /* 0x0000000000017941 */ /* 0x000fea0003800000 */
.L_x_255:
        /* <DEDUP_REMOVED lines=13> */
.L_x_258:
[----:B------:R-:W-:Y:S05]  /*b330*/  BSYNC B1 ;  /* 0x0000000000017941 */ /* 0x000fea0003800000 */
.L_x_257:
        /* <DEDUP_REMOVED lines=13> */
.L_x_260:
[----:B------:R-:W-:Y:S05]  /*b410*/  BSYNC B1 ;  /* 0x0000000000017941 */ /* 0x000fea0003800000 */
.L_x_259:
        /* <DEDUP_REMOVED lines=13> */
.L_x_262:
[----:B------:R-:W-:Y:S05]  /*b4f0*/  BSYNC B1 ;  /* 0x0000000000017941 */ /* 0x000fea0003800000 */
.L_x_261:
        /* <DEDUP_REMOVED lines=13> */
.L_x_264:
[----:B------:R-:W-:Y:S05]  /*b5d0*/  BSYNC B1 ;  /* 0x0000000000017941 */ /* 0x000fea0003800000 */
.L_x_263:
        /* <DEDUP_REMOVED lines=13> */
.L_x_266:
[----:B------:R-:W-:Y:S05]  /*b6b0*/  BSYNC B1 ;  /* 0x0000000000017941 */ /* 0x000fea0003800000 */
.L_x_265:
        /* <DEDUP_REMOVED lines=13> */
.L_x_268:
[----:B------:R-:W-:Y:S05]  /*b790*/  BSYNC B1 ;  /* 0x0000000000017941 */ /* 0x000fea0003800000 */
.L_x_267:
        /* <DEDUP_REMOVED lines=13> */
.L_x_270:
[----:B------:R-:W-:Y:S05]  /*b870*/  BSYNC B1 ;  /* 0x0000000000017941 */ /* 0x000fea0003800000 */
.L_x_269:
        /* <DEDUP_REMOVED lines=13> */
.L_x_272:
[----:B------:R-:W-:Y:S05]  /*b950*/  BSYNC B1 ;  /* 0x0000000000017941 */ /* 0x000fea0003800000 */
.L_x_271:
        /* <DEDUP_REMOVED lines=13> */
.L_x_274:
[----:B------:R-:W-:Y:S05]  /*ba30*/  BSYNC B1 ;  /* 0x0000000000017941 */ /* 0x000fea0003800000 */
.L_x_273:
        /* <DEDUP_REMOVED lines=13> */
.L_x_276:
[----:B------:R-:W-:Y:S05]  /*bb10*/  BSYNC B1 ;  /* 0x0000000000017941 */ /* 0x000fea0003800000 */
.L_x_275:
        /* <DEDUP_REMOVED lines=13> */
.L_x_278:
[----:B------:R-:W-:Y:S05]  /*bbf0*/  BSYNC B1 ;  /* 0x0000000000017941 */ /* 0x000fea0003800000 */
.L_x_277:
        /* <DEDUP_REMOVED lines=13> */
.L_x_280:
[----:B------:R-:W-:Y:S05]  /*bcd0*/  BSYNC B1 ;  /* 0x0000000000017941 */ /* 0x000fea0003800000 */
.L_x_279:
        /* <DEDUP_REMOVED lines=13> */
.L_x_282:
[----:B------:R-:W-:Y:S05]  /*bdb0*/  BSYNC B1 ;  /* 0x0000000000017941 */ /* 0x000fea0003800000 */
.L_x_281:
        /* <DEDUP_REMOVED lines=13> */
.L_x_284:
[----:B------:R-:W-:Y:S05]  /*be90*/  BSYNC B1 ;  /* 0x0000000000017941 */ /* 0x000fea0003800000 */
.L_x_283:
        /* <DEDUP_REMOVED lines=13> */
.L_x_286:
[----:B------:R-:W-:Y:S05]  /*bf70*/  BSYNC B1 ;  /* 0x0000000000017941 */ /* 0x000fea0003800000 */
.L_x_285:
        /* <DEDUP_REMOVED lines=13> */
.L_x_288:
[----:B------:R-:W-:Y:S05]  /*c050*/  BSYNC B1 ;  /* 0x0000000000017941 */ /* 0x000fea0003800000 */
.L_x_287:
[----:B------:R-:W-:Y:S05]  /*c060*/  @P1 BRA `(.L_x_289) ;  /* 0x0000002000ac1947 */ /* 0x000fea0003800000 */
[----:B------:R-:W2:Y:S01]  /*c070*/  LDL.LU R2, [R1+0x74] ;  /* 0x0000740001027983 */ /* 0x000ea20000300800 */
[----:B-----5:R-:W-:-:S04]  /*c080*/  LOP3.LUT R0, R0, 0xff, RZ, 0xc0, !PT ;  /* 0x000000ff00007812 */ /* 0x020fc800078ec0ff */
[----:B------:R-:W-:-:S05]  /*c090*/  F2FP.F16.E5M2.UNPACK_B R0, R0 ;  /* 0x00000000ff00723e */ /* 0x000fca00020004ff */
[----:B------:R-:W-:-:S05]  /*c0a0*/  HADD2.F32 R0, -RZ, R0.H0_H0 ;  /* 0x20000000ff007230 */ /* 0x000fca0000004100 */
[----:B------:R-:W-:-:S04]  /*c0b0*/  FMUL R0, R0, UR21 ;  /* 0x0000001500007c20 */ /* 0x000fc80008400000 */
[----:B--2---:R-:W-:-:S05]  /*c0c0*/  FFMA R0, R2, UR20, R0 ;  /* 0x0000001402007c23 */ /* 0x004fca0008000000 */
[----:B0-----:R-:W-:-:S05]  /*c0d0*/  F2FP.SATFINITE.E5M2.F32.PACK_AB_MERGE_C R3, RZ, R0, RZ ;  /* 0x00000000ff03723e */ /* 0x001fca00048060ff */
[----:B------:R0:W-:Y:S01]  /*c0e0*/  STG.E.U8 desc[UR16][R30.64+0x79], R3 ;  /* 0x000079031e007986 */ /* 0x0001e2000c101110 */
[----:B------:R-:W-:Y:S05]  /*c0f0*/  BRA `(.L_x_289) ;  /* 0x0000002000887947 */ /* 0x000fea0003800000 */
.L_x_32:
[C---:B------:R-:W-:Y:S01]  /*c100*/  ISETP.GE.AND P3, PT, R42.reuse, 0x1, PT ;  /* 0x000000012a00780c */ /* 0x040fe20003f66270 */
[----:B------:R-:W2:Y:S01]  /*c110*/  LDL.LU R227, [R1+0x10] ;  /* 0x0000100001e37983 */ /* 0x000ea20000300800 */
[----:B------:R-:W-:Y:S01]  /*c120*/  ISETP.GE.AND P2, PT, R42, 0x9, PT ;  /* 0x000000092a00780c */ /* 0x000fe20003f46270 */
[----:B------:R-:W-:Y:S01]  /*c130*/  FMUL R225, R225, UR20 ;  /* 0x00000014e1e17c20 */ /* 0x000fe20008400000 */
[C---:B------:R-:W-:Y:S01]  /*c140*/  ISETP.LT.OR P0, PT, R41.reuse, 0x1, !P3 ;  /* 0x000000012900780c */ /* 0x040fe20005f01670 */
[----:B------:R-:W-:Y:S01]  /*c150*/  FMUL R226, R226, UR20 ;  /* 0x00000014e2e27c20 */ /* 0x000fe20008400000 */
[----:B------:R-:W-:Y:S01]  /*c160*/  ISETP.LT.OR P1, PT, R41, 0x2, !P3 ;  /* 0x000000022900780c */ /* 0x000fe20005f21670 */
[----:B------:R-:W-:Y:S01]  /*c170*/  FMUL R223, R223, UR20 ;  /* 0x00000014dfdf7c20 */ /* 0x000fe20008400000 */
[----:B------:R-:W-:Y:S01]  /*c180*/  ISETP.LT.OR P6, PT, R41, 0x2, !P2 ;  /* 0x000000022900780c */ /* 0x000fe200057c1670 */
[----:B------:R-:W-:Y:S01]  /*c190*/  FMUL R224, R224, UR20 ;  /* 0x00000014e0e07c20 */ /* 0x000fe20008400000 */
[----:B------:R-:W-:-:S02]  /*c1a0*/  F2FP.SATFINITE.E5M2.F32.PACK_AB_MERGE_C R33, RZ, R226, RZ ;  /* 0x000000e2ff21723e */ /* 0x000fc400048060ff */
[----:B------:R-:W-:Y:S01]  /*c1b0*/  F2FP.SATFINITE.E5M2.F32.PACK_AB_MERGE_C R225, RZ, R225, RZ ;  /* 0x000000e1ffe1723e */ /* 0x000fe200048060ff */
[----:B------:R-:W-:Y:S01]  /*c1c0*/  FMUL R222, R222, UR20 ;  /* 0x00000014dede7c20 */ /* 0x000fe20008400000 */
[----:B------:R-:W-:Y:S01]  /*c1d0*/  ISETP.LT.OR P5, PT, R41, 0x1, !P2 ;  /* 0x000000012900780c */ /* 0x000fe200057a1670 */
[----:B------:R-:W-:Y:S01]  /*c1e0*/  FMUL R221, R221, UR20 ;  /* 0x00000014dddd7c20 */ /* 0x000fe20008400000 */
[----:B------:R-:W-:Y:S01]  /*c1f0*/  F2FP.SATFINITE.E5M2.F32.PACK_AB_MERGE_C R223, RZ, R223, RZ ;  /* 0x000000dfffdf723e */ /* 0x000fe200048060ff */
[----:B------:R0:W-:Y:S01]  /*c200*/  @!P0 STG.E.U8 desc[UR16][R24.64], R33 ;  /* 0x0000002118008986 */ /* 0x0001e2000c101110 */
[----:B------:R-:W-:-:S03]  /*c210*/  ISETP.LT.OR P0, PT, R41, 0x9, !P3 ;  /* 0x000000092900780c */ /* 0x000fc60005f01670 */
[----:B------:R-:W-:Y:S01]  /*c220*/  @!P1 STG.E.U8 desc[UR16][R24.64+0x1], R225 ;  /* 0x000001e118009986 */ /* 0x000fe2000c101110 */
[----:B------:R-:W-:-:S03]  /*c230*/  ISETP.LT.OR P1, PT, R41, 0xa, !P3 ;  /* 0x0000000a2900780c */ /* 0x000fc60005f21670 */
[----:B------:R-:W-:Y:S01]  /*c240*/  @!P6 STG.E.U8 desc[UR16][R26.64+0x1], R223 ;  /* 0x000001df1a00e986 */ /* 0x000fe2000c101110 */
[----:B------:R-:W-:Y:S01]  /*c250*/  ISETP.LT.OR P6, PT, R41, 0xa, !P2 ;  /* 0x0000000a2900780c */ /* 0x000fe200057c1670 */
[----:B------:R-:W-:Y:S01]  /*c260*/  FMUL R219, R219, UR20 ;  /* 0x00000014dbdb7c20 */ /* 0x000fe20008400000 */
[----:B------:R-:W-:Y:S01]  /*c270*/  F2FP.SATFINITE.E5M2.F32.PACK_AB_MERGE_C R35, RZ, R224, RZ ;  /* 0x000000e0ff23723e */ /* 0x000fe200048060ff */
[----:B------:R-:W-:Y:S01]  /*c280*/  FMUL R220, R220, UR20 ;  /* 0x00000014dcdc7c20 */ /* 0x000fe20008400000 */
[----:B0-----:R-:W-:Y:S01]  /*c290*/  F2FP.SATFINITE.E5M2.F32.PACK_AB_MERGE_C R33, RZ, R222, RZ ;  /* 0x000000deff21723e */ /* 0x001fe200048060ff */
[----:B------:R-:W-:Y:S01]  /*c2a0*/  FMUL R218, R218, UR20 ;  /* 0x00000014dada7c20 */ /* 0x000fe20008400000 */
[----:B------:R-:W-:Y:S01]  /*c2b0*/  F2FP.SATFINITE.E5M2.F32.PACK_AB_MERGE_C R221, RZ, R221, RZ ;  /* 0x000000ddffdd723e */ /* 0x000fe200048060ff */
[----:B------:R0:W-:Y:S01]  /*c2c0*/  @!P5 STG.E.U8 desc[UR16][R26.64], R35 ;  /* 0x000000231a00d986 */ /* 0x0001e2000c101110 */
[C---:B------:R-:W-:Y:S02]  /*c2d0*/  ISETP.LT.OR P5, PT, R41.reuse, 0x9, !P2 ;  /* 0x000000092900780c */ /* 0x040fe400057a1670 */
        /* <DEDUP_REMOVED lines=8> */
[----:B0-----:R-:W-:Y:S01]  /*c360*/  F2FP.SATFINITE.E5M2.F32.PACK_AB_MERGE_C R35, RZ, R220, RZ ;  /* 0x000000dcff23723e */ /* 0x001fe200048060ff */
[----:B------:R-:W-:Y:S01]  /*c370*/  FMUL R215, R215, UR20 ;  /* 0x00000014d7d77c20 */ /* 0x000fe20008400000 */
[----:B------:R-:W4:Y:S01]  /*c380*/  LDL.LU R226, [R1+0xc] ;  /* 0x00000c0001e27983 */ /* 0x000f220000300800 */
[----:B-1----:R-:W-:Y:S02]  /*c390*/  F2FP.SATFINITE.E5M2.F32.PACK_AB_MERGE_C R33, RZ, R218, RZ ;  /* 0x000000daff21723e */ /* 0x002fe400048060ff */
[----:B------:R-:W-:Y:S01]  /*c3a0*/  F2FP.SATFINITE.E5M2.F32.PACK_AB_MERGE_C R217, RZ, R217, RZ ;  /* 0x000000d9ffd9723e */ /* 0x000fe200048060ff */
[----:B------:R0:W-:Y:S01]  /*c3b0*/  @!P5 STG.E.U8 desc[UR16][R26.64+0x8], R35 ;  /* 0x000008231a00d986 */ /* 0x0001e2000c101110 */
[----:B------:R-:W-:-:S02]  /*c3c0*/  ISETP.LT.OR P5, PT, R41, 0x11, !P2 ;  /* 0x000000112900780c */ /* 0x000fc400057a1670 */
[----:B------:R-:W-:Y:S01]  /*c3d0*/  F2FP.SATFINITE.E5M2.F32.PACK_AB_MERGE_C R215, RZ, R215, RZ ;  /* 0x000000d7ffd7723e */ /* 0x000fe200048060ff */
[----:B------:R-:W3:Y:S01]  /*c3e0*/  LDL.LU R224, [R1+0x8] ;  /* 0x0000080001e07983 */ /* 0x000ee20000300800 */
[----:B------:R-:W-:-:S03]  /*c3f0*/  FMUL R216, R216, UR20 ;  /* 0x00000014d8d87c20 */ /* 0x000fc60008400000 */
[----:B------:R-:W4:Y:S04]  /*c400*/  LDL.LU R225, [R1+0x4] ;  /* 0x0000040001e17983 */ /* 0x000f280000300800 */
[----:B------:R-:W3:Y:S01]  /*c410*/  LDL.LU R223, [R1] ;  /* 0x0000000001df7983 */ /* 0x000ee20000300800 */
[----:B0-----:R-:W-:Y:S01]  /*c420*/  F2FP.SATFINITE.E5M2.F32.PACK_AB_MERGE_C R35, RZ, R216, RZ ;  /* 0x000000d8ff23723e */ /* 0x001fe200048060ff */
[----:B------:R-:W-:Y:S01]  /*c430*/  FMUL R214, R214, UR20 ;  /* 0x00000014d6d67c20 */ /* 0x000fe20008400000 */
[----:B------:R-:W-:Y:S01]  /*c440*/  FMUL R213, R213, UR20 ;  /* 0x00000014d5d57c20 */ /* 0x000fe20008400000 */
[----:B------:R0:W-:Y:S01]  /*c450*/  @!P0 STG.E.U8 desc[UR16][R24.64+0x10], R33 ;  /* 0x0000102118008986 */ /* 0x0001e2000c101110 */
[----:B------:R-:W-:Y:S01]  /*c460*/  ISETP.LT.OR P0, PT, R41, 0x19, !P3 ;  /* 0x000000192900780c */ /* 0x000fe20005f01670 */
[----:B------:R-:W-:Y:S01]  /*c470*/  FMUL R211, R211, UR20 ;  /* 0x00000014d3d37c20 */ /* 0x000fe20008400000 */
[----:B------:R-:W-:Y:S01]  /*c480*/  FMUL R212, R212, UR20 ;  /* 0x00000014d4d47c20 */ /* 0x000fe20008400000 */
[----:B------:R-:W-:Y:S01]  /*c490*/  @!P1 STG.E.U8 desc[UR16][R24.64+0x11], R217 ;  /* 0x000011d918009986 */ /* 0x000fe2000c101110 */
[C---:B------:R-:W-:Y:S01]  /*c4a0*/  ISETP.LT.OR P1, PT, R41.reuse, 0x1a, !P3 ;  /* 0x0000001a2900780c */ /* 0x040fe20005f21670 */
[----:B------:R-:W-:Y:S01]  /*c4b0*/  FMUL R210, R210, UR20 ;  /* 0x00000014d2d27c20 */ /* 0x000fe20008400000 */
[----:B------:R-:W-:Y:S01]  /*c4c0*/  F2FP.SATFINITE.E5M2.F32.PACK_AB_MERGE_C R213, RZ, R213, RZ ;  /* 0x000000d5ffd5723e */ /* 0x000fe200048060ff */
[----:B------:R-:W-:Y:S01]  /*c4d0*/  @!P6 STG.E.U8 desc[UR16][R26.64+0x11], R215 ;  /* 0x000011d71a00e986 */ /* 0x000fe2000c101110 */
[----:B------:R-:W-:Y:S01]  /*c4e0*/  ISETP.LT.OR P6, PT, R41, 0x1a, !P2 ;  /* 0x0000001a2900780c */ /* 0x000fe200057c1670 */
[----:B------:R-:W-:Y:S01]  /*c4f0*/  FMUL R209, R209, UR20 ;  /* 0x00000014d1d17c20 */ /* 0x000fe20008400000 */
[----:B------:R-:W-:Y:S01]  /*c500*/  F2FP.SATFINITE.E5M2.F32.PACK_AB_MERGE_C R211, RZ, R211, RZ ;  /* 0x000000d3ffd3723e */ /* 0x000fe200048060ff */
[----:B------:R1:W-:Y:S01]  /*c510*/  @!P5 STG.E.U8 desc[UR16][R26.64+0x10], R35 ;  /* 0x000010231a00d986 */ /* 0x0003e2000c101110 */
[----:B0-----:R-:W-:Y:S01]  /*c520*/  F2FP.SATFINITE.E5M2.F32.PACK_AB_MERGE_C R33, RZ, R214, RZ ;  /* 0x000000d6ff21723e */ /* 0x001fe200048060ff */
[----:B------:R-:W-:Y:S01]  /*c530*/  FMUL R207, R207, UR20 ;  /* 0x00000014cfcf7c20 */ /* 0x000fe20008400000 */
[C---:B------:R-:W-:Y:S01]  /*c540*/  ISETP.LT.OR P5, PT, R41.reuse, 0x19, !P2 ;  /* 0x000000192900780c */ /* 0x040fe200057a1670 */
[----:B------:R-:W-:Y:S01]  /*c550*/  FMUL R208, R208, UR20 ;  /* 0x00000014d0d07c20 */ /* 0x000fe20008400000 */
[----:B------:R-:W-:Y:S01]  /*c560*/  F2FP.SATFINITE.E5M2.F32.PACK_AB_MERGE_C R209, RZ, R209, RZ ;  /* 0x000000d1ffd1723e */ /* 0x000fe200048060ff */
[----:B------:R0:W-:Y:S01]  /*c570*/  @!P0 STG.E.U8 desc[UR16][R24.64+0x18], R33 ;  /* 0x0000182118008986 */ /* 0x0001e2000c101110 */
[C---:B------:R-:W-:Y:S01]  /*c580*/  ISETP.LT.OR P0, PT, R41.reuse, 0x21, !P3 ;  /* 0x000000212900780c */ /* 0x040fe20005f01670 */
[----:B------:R-:W-:Y:S01]  /*c590*/  FMUL R206, R206, UR20 ;  /* 0x00000014cece7c20 */ /* 0x000fe20008400000 */
[----:B------:R-:W-:Y:S01]  /*c5a0*/  F2FP.SATFINITE.E5M2.F32.PACK_AB_MERGE_C R207, RZ, R207, RZ ;  /* 0x000000cfffcf723e */ /* 0x000fe200048060ff */
[----:B------:R-:W-:Y:S01]  /*c5b0*/  @!P1 STG.E.U8 desc[UR16][R24.64+0x19], R213 ;  /* 0x000019d518009986 */ /* 0x000fe2000c101110 */
[----:B------:R-:W-:Y:S01]  /*c5c0*/  ISETP.LT.OR P1, PT, R41, 0x22, !P3 ;  /* 0x000000222900780c */ /* 0x000fe20005f21670 */
[----:B------:R-:W-:Y:S01]  /*c5d0*/  FMUL R205, R205, UR20 ;  /* 0x00000014cdcd7c20 */ /* 0x000fe20008400000 */
[----:B-1----:R-:W-:Y:S01]  /*c5e0*/  F2FP.SATFINITE.E5M2.F32.PACK_AB_MERGE_C R35, RZ, R212, RZ ;  /* 0x000000d4ff23723e */ /* 0x002fe200048060ff */
        /* <DEDUP_REMOVED lines=11> */
[----:B------:R-:W-:Y:S01]  /*c6a0*/  ISETP.LT.OR P0, PT, R41, 0x29, !P3 ;  /* 0x000000292900780c */ /* 0x000fe20005f01670 */
[----:B------:R-:W-:Y:S01]  /*c6b0*/  FMUL R201, R201, UR20 ;  /* 0x00000014c9c97c20 */ /* 0x000fe20008400000 */
[----:B------:R-:W-:Y:S01]  /*c6c0*/  FMUL R199, R199, UR20 ;  /* 0x00000014c7c77c20 */ /* 0x000fe20008400000 */
[----:B------:R-:W-:Y:S01]  /*c6d0*/  @!P1 STG.E.U8 desc[UR16][R24.64+0x21], R209 ;  /* 0x000021d118009986 */ /* 0x000fe2000c101110 */
[C---:B------:R-:W-:Y:S01]  /*c6e0*/  ISETP.LT.OR P1, PT, R41.reuse, 0x2a, !P3 ;  /* 0x0000002a2900780c */ /* 0x040fe20005f21670 */
        /* <DEDUP_REMOVED lines=9> */
[----:B------:R-:W-:Y:S01]  /*c780*/  ISETP.LT.OR P5, PT, R41, 0x29, !P2 ;  /* 0x000000292900780c */ /* 0x000fe200057a1670 */
[----:B------:R-:W-:Y:S01]  /*c790*/  FMUL R195, R195, UR20 ;  /* 0x00000014c3c37c20 */ /* 0x000fe20008400000 */
[----:B------:R-:W-:Y:S01]  /*c7a0*/  F2FP.SATFINITE.E5M2.F32.PACK_AB_MERGE_C R199, RZ, R199, RZ ;  /* 0x000000c7ffc7723e */ /* 0x000fe200048060ff */
[----:B------:R0:W-:Y:S01]  /*c7b0*/  @!P0 STG.E.U8 desc[UR16][R24.64+0x28], R33 ;  /* 0x0000282118008986 */ /* 0x0001e2000c101110 */
[C---:B------:R-:W-:Y:S01]  /*c7c0*/  ISETP.LT.OR P0, PT, R41.reuse, 0x31, !P3 ;  /* 0x000000312900780c */ /* 0x040fe20005f01670 */
[----:B------:R-:W-:Y:S01]  /*c7d0*/  FMUL R196, R196, UR20 ;  /* 0x00000014c4c47c20 */ /* 0x000fe20008400000 */
[----:B------:R-:W-:Y:S01]  /*c7e0*/  F2FP.SATFINITE.E5M2.F32.PACK_AB_MERGE_C R197, RZ, R197, RZ ;  /* 0x000000c5ffc5723e */ /* 0x000fe200048060ff */
        /* <DEDUP_REMOVED lines=59> */
[C---:B------:R-:W-:Y:S01]  /*cba0*/  ISETP.LT.OR P6, PT, R41.reuse, 0x4a, !P2 ;  /* 0x0000004a2900780c */ /* 0x040fe200057c1670 */
        /* <DEDUP_REMOVED lines=57> */
[----:B------:R-:W-:Y:S01]  /*cf40*/  ISETP.LT.OR P5, PT, R41, 0x61, !P3 ;  /* 0x000000612900780c */ /* 0x000fe20005fa1670 */
[----:B------:R-:W-:Y:S01]  /*cf50*/  FMUL R161, R161, UR20 ;  /* 0x00000014a1a17c20 */ /* 0x000fe20008400000 */
[----:B0-----:R-:W-:Y:S01]  /*cf60*/  F2FP.SATFINITE.E5M2.F32.PACK_AB_MERGE_C R33, RZ, R178, RZ ;  /* 0x000000b2ff21723e */ /* 0x001fe200048060ff */
[----:B------:R-:W-:Y:S01]  /*cf70*/  FMUL R160, R160, UR20 ;  /* 0x00000014a0a07c20 */ /* 0x000fe20008400000 */
[----:B------:R-:W-:Y:S01]  /*cf80*/  FMUL R159, R159, UR20 ;  /* 0x000000149f9f7c20 */ /* 0x000fe20008400000 */
[----:B------:R-:W-:Y:S01]  /*cf90*/  FMUL R157, R157, UR20 ;  /* 0x000000149d9d7c20 */ /* 0x000fe20008400000 */
[----:B------:R-:W-:Y:S01]  /*cfa0*/  F2FP.SATFINITE.E5M2.F32.PACK_AB_MERGE_C R161, RZ, R161, RZ ;  /* 0x000000a1ffa1723e */ /* 0x000fe200048060ff */
[----:B------:R-:W-:Y:S01]  /*cfb0*/  FMUL R158, R158, UR20 ;  /* 0x000000149e9e7c20 */ /* 0x000fe20008400000 */
[----:B------:R-:W-:Y:S01]  /*cfc0*/  FMUL R156, R156, UR20 ;  /* 0x000000149c9c7c20 */ /* 0x000fe20008400000 */
[----:B------:R-:W-:Y:S01]  /*cfd0*/  @!P6 STG.E.U8 desc[UR16][R24.64+0x61], R177 ;  /* 0x000061b11800e986 */ /* 0x000fe2000c101110 */
[----:B------:R-:W-:Y:S01]  /*cfe0*/  ISETP.LT.OR P6, PT, R41, 0x69, !P3 ;  /* 0x000000692900780c */ /* 0x000fe20005fc1670 */
[----:B------:R-:W-:Y:S01]  /*cff0*/  FMUL R155, R155, UR20 ;  /* 0x000000149b9b7c20 */ /* 0x000fe20008400000 */
[----:B-1----:R-:W-:Y:S01]  /*d000*/  F2FP.SATFINITE.E5M2.F32.PACK_AB_MERGE_C R35, RZ, R176, RZ ;  /* 0x000000b0ff23723e */ /* 0x002fe200048060ff */
[----:B------:R0:W-:Y:S01]  /*d010*/  @!P5 STG.E.U8 desc[UR16][R24.64+0x60], R33 ;  /* 0x000060211800d986 */ /* 0x0001e2000c101110 */
        /* <DEDUP_REMOVED lines=16> */
[----:B-1----:R-:W-:Y:S01]  /*d120*/  F2FP.SATFINITE.E5M2.F32.PACK_AB_MERGE_C R35, RZ, R170, RZ ;  /* 0x000000aaff23723e */ /* 0x002fe200048060ff */
[----:B------:R-:W-:Y:S01]  /*d130*/  @!P0 STG.E.U8 desc[UR16][R24.64+0x69], R173 ;  /* 0x000069ad18008986 */ /* 0x000fe2000c101110 */
        /* <DEDUP_REMOVED lines=12> */
[----:B------:R-:W-:Y:S01]  /*d200*/  ISETP.LT.OR P6, PT, R41, 0x79, !P3 ;  /* 0x000000792900780c */ /* 0x000fe20005fc1670 */
[----:B------:R-:W-:Y:S01]  /*d210*/  FMUL R17, R17, UR20 ;  /* 0x0000001411117c20 */ /* 0x000fe20008400000 */
[----:B------:R-:W-:Y:S01]  /*d220*/  ISETP.LT.OR P3, PT, R41, 0x7a, !P3 ;  /* 0x0000007a2900780c */ /* 0x000fe20005f61670 */
[----:B------:R-:W-:Y:S01]  /*d230*/  @!P0 STG.E.U8 desc[UR16][R24.64+0x71], R169 ;  /* 0x000071a918008986 */ /* 0x000fe2000c101110 */
[----:B0-----:R-:W-:Y:S01]  /*d240*/  F2FP.SATFINITE.E5M2.F32.PACK_AB_MERGE_C R33, RZ, R168, RZ ;  /* 0x000000a8ff21723e */ /* 0x001fe200048060ff */
[----:B------:R-:W-:Y:S01]  /*d250*/  FMUL R18, R18, UR20 ;  /* 0x0000001412127c20 */ /* 0x000fe20008400000 */
[----:B------:R-:W-:Y:S01]  /*d260*/  ISETP.GE.AND P0, PT, R42, 0x89, PT ;  /* 0x000000892a00780c */ /* 0x000fe20003f06270 */
[----:B------:R-:W-:Y:S01]  /*d270*/  FMUL R16, R16, UR20 ;  /* 0x0000001410107c20 */ /* 0x000fe20008400000 */
[----:B------:R-:W-:Y:S01]  /*d280*/  F2FP.SATFINITE.E5M2.F32.PACK_AB_MERGE_C R21, RZ, R21, RZ ;  /* 0x00000015ff15723e */ /* 0x000fe200048060ff */
[----:B------:R0:W-:Y:S01]  /*d290*/  @!P1 STG.E.U8 desc[UR16][R26.64+0x70], R33 ;  /* 0x000070211a009986 */ /* 0x0001e2000c101110 */
[----:B------:R-:W-:Y:S01]  /*d2a0*/  ISETP.GE.AND P1, PT, R42, 0x81, PT ;  /* 0x000000812a00780c */ /* 0x000fe20003f26270 */
[----:B------:R-:W-:Y:S01]  /*d2b0*/  FMUL R15, R15, UR20 ;  /* 0x000000140f0f7c20 */ /* 0x000fe20008400000 */
[----:B-1----:R-:W-:Y:S01]  /*d2c0*/  F2FP.SATFINITE.E5M2.F32.PACK_AB_MERGE_C R35, RZ, R166, RZ ;  /* 0x000000a6ff23723e */ /* 0x002fe200048060ff */
[----:B------:R-:W-:Y:S01]  /*d2d0*/  @!P5 STG.E.U8 desc[UR16][R26.64+0x71], R167 ;  /* 0x000071a71a00d986 */ /* 0x000fe2000c101110 */
[----:B------:R-:W-:Y:S01]  /*d2e0*/  ISETP.LT.OR P5, PT, R41, 0x79, !P2 ;  /* 0x000000792900780c */ /* 0x000fe200057a1670 */
[----:B------:R-:W-:Y:S01]  /*d2f0*/  FMUL R13, R13, UR20 ;  /* 0x000000140d0d7c20 */ /* 0x000fe20008400000 */
[C---:B------:R-:W-:Y:S01]  /*d300*/  ISETP.LT.OR P2, PT, R41.reuse, 0x7a, !P2 ;  /* 0x0000007a2900780c */ /* 0x040fe20005741670 */
        /* <DEDUP_REMOVED lines=9> */
[----:B------:R-:W-:Y:S01]  /*d3a0*/  F2FP.SATFINITE.E5M2.F32.PACK_AB_MERGE_C R17, RZ, R17, RZ ;  /* 0x00000011ff11723e */ /* 0x000fe200048060ff */
[----:B------:R-:W-:Y:S01]  /*d3b0*/  @!P5 STG.E.U8 desc[UR16][R26.64+0x78], R37 ;  /* 0x000078251a00d986 */ /* 0x000fe2000c101110 */
[----:B------:R-:W-:Y:S01]  /*d3c0*/  ISETP.LT.OR P5, PT, R41, 0x1, !P0 ;  /* 0x000000012900780c */ /* 0x000fe200047a1670 */
[----:B------:R-:W-:Y:S01]  /*d3d0*/  FMUL R9, R9, UR20 ;  /* 0x0000001409097c20 */ /* 0x000fe20008400000 */
[----:B------:R-:W-:Y:S01]  /*d3e0*/  F2FP.SATFINITE.E5M2.F32.PACK_AB_MERGE_C R15, RZ, R15, RZ ;  /* 0x0000000fff0f723e */ /* 0x000fe200048060ff */
[----:B------:R0:W-:Y:S01]  /*d3f0*/  @!P2 STG.E.U8 desc[UR16][R26.64+0x79], R163 ;  /* 0x000079a31a00a986 */ /* 0x0001e2000c101110 */
[C---:B------:R-:W-:Y:S01]  /*d400*/  ISETP.LT.OR P2, PT, R41.reuse, 0xa, !P1 ;  /* 0x0000000a2900780c */ /* 0x040fe20004f41670 */
        /* <DEDUP_REMOVED lines=9> */
[----:B------:R-:W-:Y:S01]  /*d4a0*/  F2FP.SATFINITE.E5M2.F32.PACK_AB_MERGE_C R11, RZ, R11, RZ ;  /* 0x0000000bff0b723e */ /* 0x000fe200048060ff */
[----:B------:R2:W-:Y:S01]  /*d4b0*/  @!P5 STG.E.U8 desc[UR16][R30.64], R33 ;  /* 0x000000211e00d986 */ /* 0x0005e2000c101110 */
[----:B------:R-:W-:Y:S01]  /*d4c0*/  ISETP.LT.OR P5, PT, R41, 0x9, !P0 ;  /* 0x000000092900780c */ /* 0x000fe200047a1670 */
[----:B------:R-:W-:Y:S01]  /*d4d0*/  FMUL R5, R5, UR20 ;  /* 0x0000001405057c20 */ /* 0x000fe20008400000 */
[----:B0-----:R-:W-:Y:S01]  /*d4e0*/  F2FP.SATFINITE.E5M2.F32.PACK_AB_MERGE_C R27, RZ, R156, RZ ;  /* 0x0000009cff1b723e */ /* 0x001fe200048060ff */
[----:B-----5:R-:W-:Y:S01]  /*d4f0*/  FMUL R0, R0, UR20 ;  /* 0x0000001400007c20 */ /* 0x020fe20008400000 */
[----:B------:R-:W-:Y:S01]  /*d500*/  F2FP.SATFINITE.E5M2.F32.PACK_AB_MERGE_C R9, RZ, R9, RZ ;  /* 0x00000009ff09723e */ /* 0x000fe200048060ff */
[----:B------:R-:W-:Y:S01]  /*d510*/  FMUL R6, R6, UR20 ;  /* 0x0000001406067c20 */ /* 0x000fe20008400000 */
[----:B------:R-:W-:Y:S01]  /*d520*/  F2FP.SATFINITE.E5M2.F32.PACK_AB_MERGE_C R7, RZ, R7, RZ ;  /* 0x00000007ff07723e */ /* 0x000fe200048060ff */
[----:B------:R-:W4:Y:S01]  /*d530*/  LDL.LU R221, [R1+0x14] ;  /* 0x0000140001dd7983 */ /* 0x000f220000300800 */
[----:B-1----:R-:W-:Y:S01]  /*d540*/  F2FP.SATFINITE.E5M2.F32.PACK_AB_MERGE_C R25, RZ, R158, RZ ;  /* 0x0000009eff19723e */ /* 0x002fe200048060ff */
[----:B------:R-:W-:Y:S01]  /*d550*/  FMUL R2, R2, UR20 ;  /* 0x0000001402027c20 */ /* 0x000fe20008400000 */
[----:B------:R-:W-:Y:S01]  /*d560*/  F2FP.SATFINITE.E5M2.F32.PACK_AB_MERGE_C R5, RZ, R5, RZ ;  /* 0x00000005ff05723e */ /* 0x000fe200048060ff */
[----:B------:R-:W-:Y:S01]  /*d570*/  @!P6 STG.E.U8 desc[UR16][R30.64+0x1], R159 ;  /* 0x0000019f1e00e986 */ /* 0x000fe2000c101110 */
[----:B------:R-:W-:Y:S01]  /*d580*/  ISETP.LT.OR P6, PT, R41, 0xa, !P0 ;  /* 0x0000000a2900780c */ /* 0x000fe200047c1670 */
[----:B------:R-:W-:Y:S01]  /*d590*/  FMUL R3, R3, UR20 ;  /* 0x0000001403037c20 */ /* 0x000fe20008400000 */
[----:B--2---:R-:W-:Y:S01]  /*d5a0*/  F2FP.SATFINITE.E5M2.F32.PACK_AB_MERGE_C R33, RZ, R152, RZ ;  /* 0x00000098ff21723e */ /* 0x004fe200048060ff */
[----:B------:R-:W-:Y:S01]  /*d5b0*/  @!P2 STG.E.U8 desc[UR16][R28.64+0x9], R157 ;  /* 0x0000099d1c00a986 */ /* 0x000fe2000c101110 */
[----:B------:R-:W-:Y:S01]  /*d5c0*/  ISETP.LT.OR P2, PT, R41, 0x12, !P1 ;  /* 0x000000122900780c */ /* 0x000fe20004f41670 */
[----:B------:R-:W-:-:S02]  /*d5d0*/  FMUL R4, R4, UR20 ;  /* 0x0000001404047c20 */ /* 0x000fc40008400000 */
[----:B------:R0:W-:Y:S01]  /*d5e0*/  @!P3 STG.E.U8 desc[UR16][R28.64+0x8], R25 ;  /* 0x000008191c00b986 */ /* 0x0001e2000c101110 */
[----:B------:R-:W-:-:S03]  /*d5f0*/  ISETP.LT.OR P3, PT, R41, 0x11, !P1 ;  /* 0x000000112900780c */ /* 0x000fc60004f61670 */
[----:B------:R1:W-:Y:S01]  /*d600*/  @!P5 STG.E.U8 desc[UR16][R30.64+0x8], R27 ;  /* 0x0000081b1e00d986 */ /* 0x0003e2000c101110 */
[----:B------:R-:W-:-:S03]  /*d610*/  ISETP.LT.OR P5, PT, R41, 0x11, !P0 ;  /* 0x000000112900780c */ /* 0x000fc600047a1670 */
[----:B------:R-:W-:Y:S01]  /*d620*/  @!P6 STG.E.U8 desc[UR16][R30.64+0x9], R155 ;  /* 0x0000099b1e00e986 */ /* 0x000fe2000c101110 */
[----:B------:R-:W-:-:S03]  /*d630*/  ISETP.LT.OR P6, PT, R41, 0x12, !P0 ;  /* 0x000000122900780c */ /* 0x000fc600047c1670 */
[----:B------:R-:W-:Y:S01]  /*d640*/  @!P2 STG.E.U8 desc[UR16][R28.64+0x11], R153 ;  /* 0x000011991c00a986 */ /* 0x000fe2000c101110 */
[----:B------:R-:W-:Y:S02]  /*d650*/  ISETP.LT.OR P2, PT, R41, 0x1a, !P1 ;  /* 0x0000001a2900780c */ /* 0x000fe40004f41670 */
[----:B0-----:R-:W-:Y:S01]  /*d660*/  F2FP.SATFINITE.E5M2.F32.PACK_AB_MERGE_C R25, RZ, R154, RZ ;  /* 0x0000009aff19723e */ /* 0x001fe200048060ff */
[----:B------:R-:W2:Y:S01]  /*d670*/  LDL.LU R220, [R1+0x18] ;  /* 0x0000180001dc7983 */ /* 0x000ea20000300800 */
[----:B-1----:R-:W-:-:S03]  /*d680*/  F2FP.SATFINITE.E5M2.F32.PACK_AB_MERGE_C R27, RZ, R20, RZ ;  /* 0x00000014ff1b723e */ /* 0x002fc600048060ff */
[----:B------:R0:W-:Y:S01]  /*d690*/  @!P3 STG.E.U8 desc[UR16][R28.64+0x10], R25 ;  /* 0x000010191c00b986 */ /* 0x0001e2000c101110 */
[----:B------:R-:W-:-:S03]  /*d6a0*/  ISETP.LT.OR P3, PT, R41, 0x19, !P1 ;  /* 0x000000192900780c */ /* 0x000fc60004f61670 */
[----:B------:R-:W-:Y:S01]  /*d6b0*/  @!P5 STG.E.U8 desc[UR16][R30.64+0x10], R33 ;  /* 0x000010211e00d986 */ /* 0x000fe2000c101110 */
[----:B------:R-:W-:-:S03]  /*d6c0*/  ISETP.LT.OR P5, PT, R41, 0x19, !P0 ;  /* 0x000000192900780c */ /* 0x000fc600047a1670 */
[----:B------:R1:W-:Y:S01]  /*d6d0*/  @!P6 STG.E.U8 desc[UR16][R30.64+0x11], R23 ;  /* 0x000011171e00e986 */ /* 0x0003e2000c101110 */
[----:B------:R-:W-:-:S03]  /*d6e0*/  ISETP.LT.OR P6, PT, R41, 0x1a, !P0 ;  /* 0x0000001a2900780c */ /* 0x000fc600047c1670 */
[----:B------:R3:W-:Y:S01]  /*d6f0*/  @!P2 STG.E.U8 desc[UR16][R28.64+0x19], R21 ;  /* 0x000019151c00a986 */ /* 0x0007e2000c101110 */
[C---:B------:R-:W-:Y:S02]  /*d700*/  ISETP.LT.OR P2, PT, R41.reuse, 0x22, !P1 ;  /* 0x000000222900780c */ /* 0x040fe40004f41670 */
[----:B0-----:R-:W-:Y:S01]  /*d710*/  F2FP.SATFINITE.E5M2.F32.PACK_AB_MERGE_C R25, RZ, R22, RZ ;  /* 0x00000016ff19723e */ /* 0x001fe200048060ff */
[----:B------:R-:W2:Y:S04]  /*d720*/  LDL.LU R222, [R1+0x1c] ;  /* 0x00001c0001de7983 */ /* 0x000ea80000300800 */
[----:B------:R-:W-:Y:S01]  /*d730*/  @!P3 STG.E.U8 desc[UR16][R28.64+0x18], R25 ;  /* 0x000018191c00b986 */ /* 0x000fe2000c101110 */
[C---:B------:R-:W-:Y:S02]  /*d740*/  ISETP.LT.OR P3, PT, R41.reuse, 0x21, !P1 ;  /* 0x000000212900780c */ /* 0x040fe40004f61670 */
[----:B-1----:R-:W-:Y:S01]  /*d750*/  F2FP.SATFINITE.E5M2.F32.PACK_AB_MERGE_C R23, RZ, R18, RZ ;  /* 0x00000012ff17723e */ /* 0x002fe200048060ff */
[----:B------:R-:W-:Y:S01]  /*d760*/  @!P5 STG.E.U8 desc[UR16][R30.64+0x18], R27 ;  /* 0x0000181b1e00d986 */ /* 0x000fe2000c101110 */
[----:B------:R-:W-:-:S02]  /*d770*/  ISETP.LT.OR P5, PT, R41, 0x21, !P0 ;  /* 0x000000212900780c */ /* 0x000fc400047a1670 */
[----:B---3--:R-:W-:Y:S01]  /*d780*/  F2FP.SATFINITE.E5M2.F32.PACK_AB_MERGE_C R21, RZ, R16, RZ ;  /* 0x00000010ff15723e */ /* 0x008fe200048060ff */
[----:B------:R0:W-:Y:S01]  /*d790*/  @!P6 STG.E.U8 desc[UR16][R30.64+0x19], R19 ;  /* 0x000019131e00e986 */ /* 0x0001e2000c101110 */
[----:B------:R-:W-:-:S03]  /*d7a0*/  ISETP.LT.OR P6, PT, R41, 0x22, !P0 ;  /* 0x000000222900780c */ /* 0x000fc600047c1670 */
[----:B------:R1:W-:Y:S01]  /*d7b0*/  @!P2 STG.E.U8 desc[UR16][R28.64+0x21], R17 ;  /* 0x000021111c00a986 */ /* 0x0003e2000c101110 */
[----:B------:R-:W-:-:S03]  /*d7c0*/  ISETP.LT.OR P2, PT, R41, 0x2a, !P1 ;  /* 0x0000002a2900780c */ /* 0x000fc60004f41670 */
[----:B------:R-:W-:Y:S01]  /*d7d0*/  @!P3 STG.E.U8 desc[UR16][R28.64+0x20], R23 ;  /* 0x000020171c00b986 */ /* 0x000fe2000c101110 */
[----:B------:R-:W-:-:S03]  /*d7e0*/  ISETP.LT.OR P3, PT, R41, 0x29, !P1 ;  /* 0x000000292900780c */ /* 0x000fc60004f61670 */
[----:B------:R-:W-:Y:S01]  /*d7f0*/  @!P5 STG.E.U8 desc[UR16][R30.64+0x20], R21 ;  /* 0x000020151e00d986 */ /* 0x000fe2000c101110 */
[C---:B------:R-:W-:Y:S02]  /*d800*/  ISETP.LT.OR P5, PT, R41.reuse, 0x29, !P0 ;  /* 0x000000292900780c */ /* 0x040fe400047a1670 */
[----:B0-----:R-:W-:Y:S01]  /*d810*/  F2FP.SATFINITE.E5M2.F32.PACK_AB_MERGE_C R19, RZ, R14, RZ ;  /* 0x0000000eff13723e */ /* 0x001fe200048060ff */
[----:B------:R0:W-:Y:S01]  /*d820*/  @!P6 STG.E.U8 desc[UR16][R30.64+0x21], R15 ;  /* 0x0000210f1e00e986 */ /* 0x0001e2000c101110 */
[C---:B------:R-:W-:Y:S02]  /*d830*/  ISETP.LT.OR P6, PT, R41.reuse, 0x2a, !P0 ;  /* 0x0000002a2900780c */ /* 0x040fe400047c1670 */
[----:B-1----:R-:W-:Y:S01]  /*d840*/  F2FP.SATFINITE.E5M2.F32.PACK_AB_MERGE_C R17, RZ, R12, RZ ;  /* 0x0000000cff11723e */ /* 0x002fe200048060ff */
        /* <DEDUP_REMOVED lines=15> */
[----:B0-----:R-:W-:Y:S02]  /*d940*/  F2FP.SATFINITE.E5M2.F32.PACK_AB_MERGE_C R11, RZ, R6, RZ ;  /* 0x00000006ff0b723e */ /* 0x001fe400048060ff */
[C---:B------:R-:W-:Y:S01]  /*d950*/  ISETP.LT.OR P5, PT, R41.reuse, 0x39, !P0 ;  /* 0x000000392900780c */ /* 0x040fe200047a1670 */
[----:B------:R0:W-:Y:S01]  /*d960*/  @!P6 STG.E.U8 desc[UR16][R30.64+0x31], R7 ;  /* 0x000031071e00e986 */ /* 0x0001e2000c101110 */
[----:B-1----:R-:W-:Y:S02]  /*d970*/  F2FP.SATFINITE.E5M2.F32.PACK_AB_MERGE_C R9, RZ, R4, RZ ;  /* 0x00000004ff09723e */ /* 0x002fe400048060ff */
[----:B------:R-:W-:Y:S01]  /*d980*/  ISETP.LT.OR P6, PT, R41, 0x3a, !P0 ;  /* 0x0000003a2900780c */ /* 0x000fe200047c1670 */
[----:B------:R1:W-:Y:S04]  /*d990*/  @!P2 STG.E.U8 desc[UR16][R28.64+0x39], R5 ;  /* 0x000039051c00a986 */ /* 0x0003e8000c101110 */
[----:B------:R3:W-:Y:S01]  /*d9a0*/  @!P3 STG.E.U8 desc[UR16][R28.64+0x38], R11 ;  /* 0x0000380b1c00b986 */ /* 0x0007e2000c101110 */
[----:B------:R-:W-:Y:S01]  /*d9b0*/  FMUL R4, R227, UR20 ;  /* 0x00000014e3047c20 */ /* 0x000fe20008400000 */
[----:B------:R-:W-:-:S02]  /*d9c0*/  ISETP.LT.OR P3, PT, R41, 0x41, !P1 ;  /* 0x000000412900780c */ /* 0x000fc40004f61670 */
[----:B0-----:R-:W-:Y:S02]  /*d9d0*/  F2FP.SATFINITE.E5M2.F32.PACK_AB_MERGE_C R7, RZ, R3, RZ ;  /* 0x00000003ff07723e */ /* 0x001fe400048060ff */
[----:B-1----:R-:W-:Y:S01]  /*d9e0*/  F2FP.SATFINITE.E5M2.F32.PACK_AB_MERGE_C R5, RZ, R0, RZ ;  /* 0x00000000ff05723e */ /* 0x002fe200048060ff */
[----:B------:R-:W-:Y:S01]  /*d9f0*/  FMUL R0, R223, UR20 ;  /* 0x00000014df007c20 */ /* 0x000fe20008400000 */
[----:B------:R-:W-:Y:S01]  /*da00*/  ISETP.LT.OR P2, PT, R41, 0x42, !P1 ;  /* 0x000000422900780c */ /* 0x000fe20004f41670 */
[----:B------:R-:W2:Y:S01]  /*da10*/  LDL.LU R223, [R1+0x20] ;  /* 0x0000200001df7983 */ /* 0x000ea20000300800 */
[----:B---3--:R-:W-:Y:S02]  /*da20*/  F2FP.SATFINITE.E5M2.F32.PACK_AB_MERGE_C R11, RZ, R2, RZ ;  /* 0x00000002ff0b723e */ /* 0x008fe400048060ff */
[----:B------:R-:W-:Y:S01]  /*da30*/  F2FP.SATFINITE.E5M2.F32.PACK_AB_MERGE_C R13, RZ, R0, RZ ;  /* 0x00000000ff0d723e */ /* 0x000fe200048060ff */
[----:B----4-:R-:W-:Y:S01]  /*da40*/  FMUL R0, R225, UR20 ;  /* 0x00000014e1007c20 */ /* 0x010fe20008400000 */
[----:B------:R-:W-:Y:S01]  /*da50*/  FMUL R2, R224, UR20 ;  /* 0x00000014e0027c20 */ /* 0x000fe20008400000 */
[----:B------:R-:W3:Y:S04]  /*da60*/  LDL.LU R225, [R1+0x24] ;  /* 0x0000240001e17983 */ /* 0x000ee80000300800 */
[----:B------:R-:W4:Y:S01]  /*da70*/  LDL.LU R224, [R1+0x28] ;  /* 0x0000280001e07983 */ /* 0x000f220000300800 */
[----:B------:R-:W-:-:S03]  /*da80*/  FMUL R3, R226, UR20 ;  /* 0x00000014e2037c20 */ /* 0x000fc60008400000 */
[----:B------:R-:W4:Y:S04]  /*da90*/  LDL.LU R226, [R1+0x2c] ;  /* 0x00002c0001e27983 */ /* 0x000f280000300800 */
[----:B------:R-:W4:Y:S04]  /*daa0*/  LDL.LU R227, [R1+0x30] ;  /* 0x0000300001e37983 */ /* 0x000f280000300800 */
[----:B------:R-:W-:Y:S01]  /*dab0*/  @!P5 STG.E.U8 desc[UR16][R30.64+0x38], R9 ;  /* 0x000038091e00d986 */ /* 0x000fe2000c101110 */
[----:B------:R-:W-:-:S03]  /*dac0*/  ISETP.LT.OR P5, PT, R41, 0x41, !P0 ;  /* 0x000000412900780c */ /* 0x000fc600047a1670 */
[----:B------:R0:W-:Y:S01]  /*dad0*/  @!P6 STG.E.U8 desc[UR16][R30.64+0x39], R7 ;  /* 0x000039071e00e986 */ /* 0x0001e2000c101110 */
[----:B------:R-:W-:-:S03]  /*dae0*/  ISETP.LT.OR P6, PT, R41, 0x42, !P0 ;  /* 0x000000422900780c */ /* 0x000fc600047c1670 */
[----:B------:R-:W-:Y:S01]  /*daf0*/  @!P3 STG.E.U8 desc[UR16][R28.64+0x40], R11 ;  /* 0x0000400b1c00b986 */ /* 0x000fe2000c101110 */
[----:B------:R-:W-:-:S03]  /*db00*/  ISETP.LT.OR P3, PT, R41, 0x49, !P1 ;  /* 0x000000492900780c */ /* 0x000fc60004f61670 */
[----:B------:R1:W-:Y:S01]  /*db10*/  @!P2 STG.E.U8 desc[UR16][R28.64+0x41], R5 ;  /* 0x000041051c00a986 */ /* 0x0003e2000c101110 */
[----:B0-----:R-:W-:-:S03]  /*db20*/  F2FP.SATFINITE.E5M2.F32.PACK_AB_MERGE_C R7, RZ, R0, RZ ;  /* 0x00000000ff07723e */ /* 0x001fc600048060ff */
[----:B------:R-:W-:Y:S01]  /*db30*/  @!P5 STG.E.U8 desc[UR16][R30.64+0x40], R13 ;  /* 0x0000400d1e00d986 */ /* 0x000fe2000c101110 */
[C---:B------:R-:W-:Y:S02]  /*db40*/  ISETP.LT.OR P2, PT, R41.reuse, 0x4a, !P1 ;  /* 0x0000004a2900780c */ /* 0x040fe40004f41670 */
[----:B-1----:R-:W-:Y:S01]  /*db50*/  F2FP.SATFINITE.E5M2.F32.PACK_AB_MERGE_C R5, RZ, R2, RZ ;  /* 0x00000002ff05723e */ /* 0x002fe200048060ff */
[----:B------:R0:W-:Y:S01]  /*db60*/  @!P6 STG.E.U8 desc[UR16][R30.64+0x41], R7 ;  /* 0x000041071e00e986 */ /* 0x0001e2000c101110 */
[C---:B------:R-:W-:Y:S02]  /*db70*/  ISETP.LT.OR P5, PT, R41.reuse, 0x49, !P0 ;  /* 0x000000492900780c */ /* 0x040fe400047a1670 */
[C---:B------:R-:W-:Y:S01]  /*db80*/  ISETP.LT.OR P6, PT, R41.reuse, 0x4a, !P0 ;  /* 0x0000004a2900780c */ /* 0x040fe200047c1670 */
[----:B------:R1:W-:Y:S01]  /*db90*/  @!P3 STG.E.U8 desc[UR16][R28.64+0x48], R5 ;  /* 0x000048051c00b986 */ /* 0x0003e2000c101110 */
[----:B------:R-:W-:Y:S02]  /*dba0*/  ISETP.LT.OR P3, PT, R41, 0x51, !P1 ;  /* 0x000000512900780c */ /* 0x000fe40004f61670 */
[----:B------:R-:W-:-:S02]  /*dbb0*/  F2FP.SATFINITE.E5M2.F32.PACK_AB_MERGE_C R9, RZ, R3, RZ ;  /* 0x00000003ff09723e */ /* 0x000fc400048060ff */
[----:B------:R-:W-:-:S03]  /*dbc0*/  F2FP.SATFINITE.E5M2.F32.PACK_AB_MERGE_C R11, RZ, R4, RZ ;  /* 0x00000004ff0b723e */ /* 0x000fc600048060ff */
[----:B------:R1:W-:Y:S04]  /*dbd0*/  @!P2 STG.E.U8 desc[UR16][R28.64+0x49], R9 ;  /* 0x000049091c00a986 */ /* 0x0003e8000c101110 */
[----:B------:R-:W-:Y:S01]  /*dbe0*/  @!P5 STG.E.U8 desc[UR16][R30.64+0x48], R11 ;  /* 0x0000480b1e00d986 */ /* 0x000fe2000c101110 */
[----:B------:R-:W-:-:S03]  /*dbf0*/  FMUL R0, R221, UR20 ;  /* 0x00000014dd007c20 */ /* 0x000fc60008400000 */
[----:B------:R-:W4:Y:S02]  /*dc00*/  LDL.LU R221, [R1+0x34] ;  /* 0x0000340001dd7983 */ /* 0x000f240000300800 */
[----:B0-----:R-:W-:-:S05]  /*dc10*/  F2FP.SATFINITE.E5M2.F32.PACK_AB_MERGE_C R7, RZ, R0, RZ ;  /* 0x00000000ff07723e */ /* 0x001fca00048060ff */
[----:B------:R-:W-:Y:S01]  /*dc20*/  @!P6 STG.E.U8 desc[UR16][R30.64+0x49], R7 ;  /* 0x000049071e00e986 */ /* 0x000fe2000c101110 */
[----:B--2---:R-:W-:-:S03]  /*dc30*/  FMUL R2, R220, UR20 ;  /* 0x00000014dc027c20 */ /* 0x004fc60008400000 */
[----:B------:R-:W2:Y:S02]  /*dc40*/  LDL.LU R220, [R1+0x38] ;  /* 0x0000380001dc7983 */ /* 0x000ea40000300800 */
[----:B-1----:R-:W-:-:S05]  /*dc50*/  F2FP.SATFINITE.E5M2.F32.PACK_AB_MERGE_C R5, RZ, R2, RZ ;  /* 0x00000002ff05723e */ /* 0x002fca00048060ff */
[----:B------:R0:W-:Y:S01]  /*dc60*/  @!P3 STG.E.U8 desc[UR16][R28.64+0x50], R5 ;  /* 0x000050051c00b986 */ /* 0x0001e2000c101110 */
[----:B------:R-:W-:-:S03]  /*dc70*/  FMUL R3, R222, UR20 ;  /* 0x00000014de037c20 */ /* 0x000fc60008400000 */
[----:B------:R-:W2:Y:S02]  /*dc80*/  LDL.LU R222, [R1+0x3c] ;  /* 0x00003c0001de7983 */ /* 0x000ea40000300800 */
[----:B------:R-:W-:Y:S01]  /*dc90*/  F2FP.SATFINITE.E5M2.F32.PACK_AB_MERGE_C R9, RZ, R3, RZ ;  /* 0x00000003ff09723e */ /* 0x000fe200048060ff */
[----:B------:R-:W-:Y:S02]  /*dca0*/  FMUL R0, R223, UR20 ;  /* 0x00000014df007c20 */ /* 0x000fe40008400000 */
[----:B------:R-:W2:Y:S03]  /*dcb0*/  LDL.LU R223, [R1+0x40] ;  /* 0x0000400001df7983 */ /* 0x000ea60000300800 */
[----:B------:R-:W-:Y:S01]  /*dcc0*/  F2FP.SATFINITE.E5M2.F32.PACK_AB_MERGE_C R13, RZ, R0, RZ ;  /* 0x00000000ff0d723e */ /* 0x000fe200048060ff */
[----:B---3--:R-:W-:Y:S02]  /*dcd0*/  FMUL R2, R225, UR20 ;  /* 0x00000014e1027c20 */ /* 0x008fe40008400000 */
[----:B------:R-:W3:Y:S01]  /*dce0*/  LDL.LU R225, [R1+0x44] ;  /* 0x0000440001e17983 */ /* 0x000ee20000300800 */
[----:B----4-:R-:W-:-:S03]  /*dcf0*/  FMUL R0, R224, UR20 ;  /* 0x00000014e0007c20 */ /* 0x010fc60008400000 */
[----:B------:R-:W4:Y:S01]  /*dd00*/  LDL.LU R224, [R1+0x48] ;  /* 0x0000480001e07983 */ /* 0x000f220000300800 */
[----:B------:R-:W-:Y:S01]  /*dd10*/  FMUL R3, R226, UR20 ;  /* 0x00000014e2037c20 */ /* 0x000fe20008400000 */
[----:B0-----:R-:W-:Y:S02]  /*dd20*/  F2FP.SATFINITE.E5M2.F32.PACK_AB_MERGE_C R5, RZ, R0, RZ ;  /* 0x00000000ff05723e */ /* 0x001fe400048060ff */
[----:B------:R-:W4:Y:S01]  /*dd30*/  LDL.LU R226, [R1+0x4c] ;  /* 0x00004c0001e27983 */ /* 0x000f220000300800 */
[----:B------:R-:W-:-:S03]  /*dd40*/  FMUL R0, R227, UR20 ;  /* 0x00000014e3007c20 */ /* 0x000fc60008400000 */
[----:B------:R-:W4:Y:S01]  /*dd50*/  LDL.LU R227, [R1+0x50] ;  /* 0x0000500001e37983 */ /* 0x000f220000300800 */
[C---:B------:R-:W-:Y:S02]  /*dd60*/  ISETP.LT.OR P2, PT, R41.reuse, 0x52, !P1 ;  /* 0x000000522900780c */ /* 0x040fe40004f41670 */
[C---:B------:R-:W-:Y:S01]  /*dd70*/  ISETP.LT.OR P6, PT, R41.reuse, 0x52, !P0 ;  /* 0x000000522900780c */ /* 0x040fe200047c1670 */
[----:B------:R-:W4:Y:S01]  /*dd80*/  LDL.LU R219, [R1+0x54] ;  /* 0x0000540001db7983 */ /* 0x000f220000300800 */
[C---:B------:R-:W-:Y:S02]  /*dd90*/  ISETP.LT.OR P5, PT, R41.reuse, 0x51, !P0 ;  /* 0x000000512900780c */ /* 0x040fe400047a1670 */
[----:B------:R-:W-:Y:S02]  /*dda0*/  ISETP.LT.OR P3, PT, R41, 0x59, !P1 ;  /* 0x000000592900780c */ /* 0x000fe40004f61670 */
[----:B------:R-:W-:Y:S02]  /*ddb0*/  F2FP.SATFINITE.E5M2.F32.PACK_AB_MERGE_C R7, RZ, R2, RZ ;  /* 0x00000002ff07723e */ /* 0x000fe400048060ff */
[----:B------:R-:W-:-:S03]  /*ddc0*/  F2FP.SATFINITE.E5M2.F32.PACK_AB_MERGE_C R11, RZ, R0, RZ ;  /* 0x00000000ff0b723e */ /* 0x000fc600048060ff */
[----:B------:R0:W-:Y:S01]  /*ddd0*/  @!P2 STG.E.U8 desc[UR16][R28.64+0x51], R9 ;  /* 0x000051091c00a986 */ /* 0x0001e2000c101110 */
[----:B------:R-:W-:-:S03]  /*dde0*/  ISETP.LT.OR P2, PT, R41, 0x5a, !P1 ;  /* 0x0000005a2900780c */ /* 0x000fc60004f41670 */
[----:B------:R-:W-:Y:S01]  /*ddf0*/  @!P6 STG.E.U8 desc[UR16][R30.64+0x51], R7 ;  /* 0x000051071e00e986 */ /* 0x000fe2000c101110 */
[----:B------:R-:W-:-:S03]  /*de00*/  ISETP.LT.OR P6, PT, R41, 0x5a, !P0 ;  /* 0x0000005a2900780c */ /* 0x000fc600047c1670 */
[----:B------:R-:W-:Y:S01]  /*de10*/  @!P5 STG.E.U8 desc[UR16][R30.64+0x50], R13 ;  /* 0x0000500d1e00d986 */ /* 0x000fe2000c101110 */
[----:B0-----:R-:W-:-:S03]  /*de20*/  F2FP.SATFINITE.E5M2.F32.PACK_AB_MERGE_C R9, RZ, R3, RZ ;  /* 0x00000003ff09723e */ /* 0x001fc600048060ff */
[----:B------:R0:W-:Y:S04]  /*de30*/  @!P3 STG.E.U8 desc[UR16][R28.64+0x58], R5 ;  /* 0x000058051c00b986 */ /* 0x0001e8000c101110 */
[----:B------:R1:W-:Y:S01]  /*de40*/  @!P2 STG.E.U8 desc[UR16][R28.64+0x59], R9 ;  /* 0x000059091c00a986 */ /* 0x0003e2000c101110 */
[----:B------:R-:W-:-:S03]  /*de50*/  FMUL R0, R221, UR20 ;  /* 0x00000014dd007c20 */ /* 0x000fc60008400000 */
[----:B------:R-:W4:Y:S02]  /*de60*/  LDL.LU R221, [R1+0x58] ;  /* 0x0000580001dd7983 */ /* 0x000f240000300800 */
[----:B0-----:R-:W-:-:S05]  /*de70*/  F2FP.SATFINITE.E5M2.F32.PACK_AB_MERGE_C R5, RZ, R0, RZ ;  /* 0x00000000ff05723e */ /* 0x001fca00048060ff */
[----:B------:R0:W-:Y:S01]  /*de80*/  @!P6 STG.E.U8 desc[UR16][R30.64+0x59], R5 ;  /* 0x000059051e00e986 */ /* 0x0001e2000c101110 */
[----:B--2---:R-:W-:-:S03]  /*de90*/  FMUL R2, R220, UR20 ;  /* 0x00000014dc027c20 */ /* 0x004fc60008400000 */
[----:B------:R-:W2:Y:S02]  /*dea0*/  LDL.LU R220, [R1+0x5c] ;  /* 0x00005c0001dc7983 */ /* 0x000ea40000300800 */
[----:B------:R-:W-:Y:S01]  /*deb0*/  F2FP.SATFINITE.E5M2.F32.PACK_AB_MERGE_C R7, RZ, R2, RZ ;  /* 0x00000002ff07723e */ /* 0x000fe200048060ff */
[----:B------:R-:W-:Y:S02]  /*dec0*/  FMUL R3, R222, UR20 ;  /* 0x00000014de037c20 */ /* 0x000fe40008400000 */
[----:B------:R-:W2:Y:S03]  /*ded0*/  LDL.LU R222, [R1+0x60] ;  /* 0x0000600001de7983 */ /* 0x000ea60000300800 */
[----:B-1----:R-:W-:Y:S01]  /*dee0*/  F2FP.SATFINITE.E5M2.F32.PACK_AB_MERGE_C R9, RZ, R3, RZ ;  /* 0x00000003ff09723e */ /* 0x002fe200048060ff */
[----:B------:R-:W-:Y:S02]  /*def0*/  FMUL R4, R223, UR20 ;  /* 0x00000014df047c20 */ /* 0x000fe40008400000 */
[----:B------:R-:W2:Y:S01]  /*df00*/  LDL.LU R223, [R1+0x64] ;  /* 0x0000640001df7983 */ /* 0x000ea20000300800 */
[----:B---3--:R-:W-:-:S03]  /*df10*/  FMUL R0, R225, UR20 ;  /* 0x00000014e1007c20 */ /* 0x008fc60008400000 */
[----:B------:R-:W3:Y:S01]  /*df20*/  LDL.LU R225, [R1+0x68] ;  /* 0x0000680001e17983 */ /* 0x000ee20000300800 */
[----:B----4-:R-:W-:Y:S01]  /*df30*/  FMUL R2, R224, UR20 ;  /* 0x00000014e0027c20 */ /* 0x010fe20008400000 */
[----:B0-----:R-:W-:Y:S02]  /*df40*/  F2FP.SATFINITE.E5M2.F32.PACK_AB_MERGE_C R5, RZ, R0, RZ ;  /* 0x00000000ff05723e */ /* 0x001fe400048060ff */
[----:B------:R-:W4:Y:S01]  /*df50*/  LDL.LU R224, [R1+0x6c] ;  /* 0x00006c0001e07983 */ /* 0x000f220000300800 */
[----:B------:R-:W-:-:S03]  /*df60*/  FMUL R3, R226, UR20 ;  /* 0x00000014e2037c20 */ /* 0x000fc60008400000 */
[----:B------:R-:W4:Y:S01]  /*df70*/  LDL.LU R226, [R1+0x70] ;  /* 0x0000700001e27983 */ /* 0x000f220000300800 */
[----:B------:R-:W-:-:S03]  /*df80*/  FMUL R0, R227, UR20 ;  /* 0x00000014e3007c20 */ /* 0x000fc60008400000 */
[----:B------:R-:W4:Y:S01]  /*df90*/  LDL.LU R227, [R1+0x74] ;  /* 0x0000740001e37983 */ /* 0x000f220000300800 */
[C---:B------:R-:W-:Y:S02]  /*dfa0*/  ISETP.LT.OR P5, PT, R41.reuse, 0x59, !P0 ;  /* 0x000000592900780c */ /* 0x040fe400047a1670 */
[C---:B------:R-:W-:Y:S02]  /*dfb0*/  ISETP.LT.OR P2, PT, R41.reuse, 0x62, !P1 ;  /* 0x000000622900780c */ /* 0x040fe40004f41670 */
[C---:B------:R-:W-:Y:S02]  /*dfc0*/  ISETP.LT.OR P3, PT, R41.reuse, 0x61, !P1 ;  /* 0x000000612900780c */ /* 0x040fe40004f61670 */
[----:B------:R-:W-:-:S07]  /*dfd0*/  ISETP.LT.OR P6, PT, R41, 0x62, !P0 ;  /* 0x000000622900780c */ /* 0x000fce00047c1670 */
[----:B------:R-:W-:Y:S01]  /*dfe0*/  @!P5 STG.E.U8 desc[UR16][R30.64+0x58], R11 ;  /* 0x0000580b1e00d986 */ /* 0x000fe2000c101110 */
[----:B------:R-:W-:-:S03]  /*dff0*/  ISETP.LT.OR P5, PT, R41, 0x61, !P0 ;  /* 0x000000612900780c */ /* 0x000fc600047a1670 */
[----:B------:R0:W-:Y:S01]  /*e000*/  @!P2 STG.E.U8 desc[UR16][R28.64+0x61], R9 ;  /* 0x000061091c00a986 */ /* 0x0001e2000c101110 */
[----:B------:R-:W-:-:S03]  /*e010*/  ISETP.LT.OR P2, PT, R41, 0x6a, !P1 ;  /* 0x0000006a2900780c */ /* 0x000fc60004f41670 */
[----:B------:R1:W-:Y:S01]  /*e020*/  @!P3 STG.E.U8 desc[UR16][R28.64+0x60], R7 ;  /* 0x000060071c00b986 */ /* 0x0003e2000c101110 */
[----:B------:R-:W-:Y:S02]  /*e030*/  ISETP.LT.OR P3, PT, R41, 0x69, !P1 ;  /* 0x000000692900780c */ /* 0x000fe40004f61670 */
[----:B------:R-:W-:Y:S01]  /*e040*/  F2FP.SATFINITE.E5M2.F32.PACK_AB_MERGE_C R13, RZ, R4, RZ ;  /* 0x00000004ff0d723e */ /* 0x000fe200048060ff */
[----:B------:R1:W-:Y:S01]  /*e050*/  @!P6 STG.E.U8 desc[UR16][R30.64+0x61], R5 ;  /* 0x000061051e00e986 */ /* 0x0003e2000c101110 */
[----:B0-----:R-:W-:-:S03]  /*e060*/  F2FP.SATFINITE.E5M2.F32.PACK_AB_MERGE_C R9, RZ, R3, RZ ;  /* 0x00000003ff09723e */ /* 0x001fc600048060ff */
[----:B------:R-:W-:Y:S01]  /*e070*/  @!P5 STG.E.U8 desc[UR16][R30.64+0x60], R13 ;  /* 0x0000600d1e00d986 */ /* 0x000fe2000c101110 */
[----:B-1----:R-:W-:-:S03]  /*e080*/  F2FP.SATFINITE.E5M2.F32.PACK_AB_MERGE_C R7, RZ, R2, RZ ;  /* 0x00000002ff07723e */ /* 0x002fc600048060ff */
[----:B------:R-:W-:Y:S01]  /*e090*/  @!P2 STG.E.U8 desc[UR16][R28.64+0x69], R9 ;  /* 0x000069091c00a986 */ /* 0x000fe2000c101110 */
[C---:B------:R-:W-:Y:S02]  /*e0a0*/  ISETP.LT.OR P5, PT, R41.reuse, 0x69, !P0 ;  /* 0x000000692900780c */ /* 0x040fe400047a1670 */
[C---:B------:R-:W-:Y:S01]  /*e0b0*/  ISETP.LT.OR P6, PT, R41.reuse, 0x6a, !P0 ;  /* 0x0000006a2900780c */ /* 0x040fe200047c1670 */
[----:B------:R0:W-:Y:S01]  /*e0c0*/  @!P3 STG.E.U8 desc[UR16][R28.64+0x68], R7 ;  /* 0x000068071c00b986 */ /* 0x0001e2000c101110 */
[----:B------:R-:W-:Y:S01]  /*e0d0*/  ISETP.LT.OR P2, PT, R41, 0x72, !P1 ;  /* 0x000000722900780c */ /* 0x000fe20004f41670 */
[----:B------:R-:W-:Y:S01]  /*e0e0*/  FMUL R2, R219, UR20 ;  /* 0x00000014db027c20 */ /* 0x000fe20008400000 */
[----:B------:R-:W-:Y:S02]  /*e0f0*/  ISETP.LT.OR P3, PT, R41, 0x71, !P1 ;  /* 0x000000712900780c */ /* 0x000fe40004f61670 */
[----:B------:R-:W-:Y:S02]  /*e100*/  F2FP.SATFINITE.E5M2.F32.PACK_AB_MERGE_C R11, RZ, R0, RZ ;  /* 0x00000000ff0b723e */ /* 0x000fe400048060ff */
[----:B------:R-:W-:-:S03]  /*e110*/  F2FP.SATFINITE.E5M2.F32.PACK_AB_MERGE_C R5, RZ, R2, RZ ;  /* 0x00000002ff05723e */ /* 0x000fc600048060ff */
[----:B------:R-:W-:Y:S01]  /*e120*/  @!P5 STG.E.U8 desc[UR16][R30.64+0x68], R11 ;  /* 0x0000680b1e00d986 */ /* 0x000fe2000c101110 */
[----:B------:R-:W-:-:S03]  /*e130*/  ISETP.LT.OR P5, PT, R41, 0x71, !P0 ;  /* 0x000000712900780c */ /* 0x000fc600047a1670 */
[----:B------:R-:W-:Y:S01]  /*e140*/  @!P6 STG.E.U8 desc[UR16][R30.64+0x69], R5 ;  /* 0x000069051e00e986 */ /* 0x000fe2000c101110 */
[----:B------:R-:W-:Y:S01]  /*e150*/  ISETP.LT.OR P6, PT, R41, 0x72, !P0 ;  /* 0x000000722900780c */ /* 0x000fe200047c1670 */
[----:B------:R-:W-:-:S05]  /*e160*/  FMUL R0, R221, UR20 ;  /* 0x00000014dd007c20 */ /* 0x000fca0008400000 */
[----:B0-----:R-:W-:-:S05]  /*e170*/  F2FP.SATFINITE.E5M2.F32.PACK_AB_MERGE_C R7, RZ, R0, RZ ;  /* 0x00000000ff07723e */ /* 0x001fca00048060ff */
[----:B------:R0:W-:Y:S01]  /*e180*/  @!P3 STG.E.U8 desc[UR16][R28.64+0x70], R7 ;  /* 0x000070071c00b986 */ /* 0x0001e2000c101110 */
[C---:B------:R-:W-:Y:S02]  /*e190*/  ISETP.LT.OR P3, PT, R41.reuse, 0x79, !P0 ;  /* 0x000000792900780c */ /* 0x040fe40004761670 */
[----:B------:R-:W-:Y:S01]  /*e1a0*/  ISETP.LT.OR P0, PT, R41, 0x7a, !P0 ;  /* 0x0000007a2900780c */ /* 0x000fe20004701670 */
[----:B--2---:R-:W-:-:S05]  /*e1b0*/  FMUL R3, R220, UR20 ;  /* 0x00000014dc037c20 */ /* 0x004fca0008400000 */
[----:B------:R-:W-:-:S05]  /*e1c0*/  F2FP.SATFINITE.E5M2.F32.PACK_AB_MERGE_C R9, RZ, R3, RZ ;  /* 0x00000003ff09723e */ /* 0x000fca00048060ff */
[----:B------:R1:W-:Y:S01]  /*e1d0*/  @!P2 STG.E.U8 desc[UR16][R28.64+0x71], R9 ;  /* 0x000071091c00a986 */ /* 0x0003e2000c101110 */
[C---:B------:R-:W-:Y:S02]  /*e1e0*/  ISETP.LT.OR P2, PT, R41.reuse, 0x79, !P1 ;  /* 0x000000792900780c */ /* 0x040fe40004f41670 */
[----:B------:R-:W-:Y:S01]  /*e1f0*/  ISETP.LT.OR P1, PT, R41, 0x7a, !P1 ;  /* 0x0000007a2900780c */ /* 0x000fe20004f21670 */
[----:B------:R-:W-:-:S05]  /*e200*/  FMUL R0, R222, UR20 ;  /* 0x00000014de007c20 */ /* 0x000fca0008400000 */
[----:B------:R-:W-:-:S05]  /*e210*/  F2FP.SATFINITE.E5M2.F32.PACK_AB_MERGE_C R13, RZ, R0, RZ ;  /* 0x00000000ff0d723e */ /* 0x000fca00048060ff */
[----:B------:R2:W-:Y:S01]  /*e220*/  @!P5 STG.E.U8 desc[UR16][R30.64+0x70], R13 ;  /* 0x0000700d1e00d986 */ /* 0x0005e2000c101110 */
[----:B------:R-:W-:Y:S01]  /*e230*/  FMUL R0, R223, UR20 ;  /* 0x00000014df007c20 */ /* 0x000fe20008400000 */
[----:B---3--:R-:W-:Y:S01]  /*e240*/  FMUL R2, R225, UR20 ;  /* 0x00000014e1027c20 */ /* 0x008fe20008400000 */
[----:B----4-:R-:W-:-:S03]  /*e250*/  FMUL R3, R224, UR20 ;  /* 0x00000014e0037c20 */ /* 0x010fc60008400000 */
[----:B0-----:R-:W-:Y:S01]  /*e260*/  F2FP.SATFINITE.E5M2.F32.PACK_AB_MERGE_C R7, RZ, R0, RZ ;  /* 0x00000000ff07723e */ /* 0x001fe200048060ff */
[----:B------:R-:W-:Y:S01]  /*e270*/  FMUL R4, R226, UR20 ;  /* 0x00000014e2047c20 */ /* 0x000fe20008400000 */
[----:B------:R-:W-:Y:S01]  /*e280*/  FMUL R5, R227, UR20 ;  /* 0x00000014e3057c20 */ /* 0x000fe20008400000 */
[----:B-1----:R-:W-:Y:S02]  /*e290*/  F2FP.SATFINITE.E5M2.F32.PACK_AB_MERGE_C R9, RZ, R2, RZ ;  /* 0x00000002ff09723e */ /* 0x002fe400048060ff */
[----:B------:R-:W-:Y:S02]  /*e2a0*/  F2FP.SATFINITE.E5M2.F32.PACK_AB_MERGE_C R3, RZ, R3, RZ ;  /* 0x00000003ff03723e */ /* 0x000fe400048060ff */
[----:B------:R-:W-:Y:S02]  /*e2b0*/  F2FP.SATFINITE.E5M2.F32.PACK_AB_MERGE_C R11, RZ, R4, RZ ;  /* 0x00000004ff0b723e */ /* 0x000fe400048060ff */
[----:B------:R-:W-:Y:S01]  /*e2c0*/  F2FP.SATFINITE.E5M2.F32.PACK_AB_MERGE_C R5, RZ, R5, RZ ;  /* 0x00000005ff05723e */ /* 0x000fe200048060ff */
[----:B------:R2:W-:Y:S04]  /*e2d0*/  @!P6 STG.E.U8 desc[UR16][R30.64+0x71], R7 ;  /* 0x000071071e00e986 */ /* 0x0005e8000c101110 */
[----:B------:R2:W-:Y:S04]  /*e2e0*/  @!P2 STG.E.U8 desc[UR16][R28.64+0x78], R9 ;  /* 0x000078091c00a986 */ /* 0x0005e8000c101110 */
[----:B------:R2:W-:Y:S04]  /*e2f0*/  @!P1 STG.E.U8 desc[UR16][R28.64+0x79], R3 ;  /* 0x000079031c009986 */ /* 0x0005e8000c101110 */
[----:B------:R2:W-:Y:S04]  /*e300*/  @!P3 STG.E.U8 desc[UR16][R30.64+0x78], R11 ;  /* 0x0000780b1e00b986 */ /* 0x0005e8000c101110 */
[----:B------:R2:W-:Y:S02]  /*e310*/  @!P0 STG.E.U8 desc[UR16][R30.64+0x79], R5 ;  /* 0x000079051e008986 */ /* 0x0005e4000c101110 */
.L_x_289:
[----:B------:R-:W-:Y:S05]  /*e320*/  BSYNC B0 ;  /* 0x0000000000007941 */ /* 0x000fea0003800000 */
.L_x_31:
[----:B0-2---:R-:W2:Y:S04]  /*e330*/  LDL.LU R3, [R1+0x78] ;  /* 0x0000780001037983 */ /* 0x005ea80000300800 */
[----:B-----5:R-:W2:Y:S01]  /*e340*/  LDL.LU R2, [R1+0x7c] ;  /* 0x00007c0001027983 */ /* 0x020ea20000300800 */
[----:B------:R-:W-:Y:S01]  /*e350*/  ULDC UR6, c[0x0][0xc] ;  /* 0x0000030000067ab9 */ /* 0x000fe20000000800 */
[----:B------:R-:W-:Y:S01]  /*e360*/  ULDC UR7, c[0x0][0x10] ;  /* 0x0000040000077ab9 */ /* 0x000fe20000000800 */
[----:B------:R-:W2:Y:S01]  /*e370*/  LDC R5, c[0x0][0x14] ;  /* 0x00000500ff057b82 */ /* 0x000ea20000000800 */
[----:B------:R-:W-:Y:S01]  /*e380*/  UIMAD.WIDE.U32 UR6, UR6, UR7, URZ ;  /* 0x00000007060672a5 */ /* 0x000fe2000f8e003f */
[----:B------:R-:W-:Y:S01]  /*e390*/  PRMT R0, RZ, 0x7610, R0 ;  /* 0x00007610ff007816 */ /* 0x000fe20000000000 */
[----:B------:R-:W-:-:S04]  /*e3a0*/  UMOV UR22, 0xffffffff ;  /* 0xffffffff00167882 */ /* 0x000fc80000000000 */
[----:B--2---:R-:W-:-:S04]  /*e3b0*/  IMAD.WIDE.U32 R2, R5, UR6, R2 ;  /* 0x0000000605027c25 */ /* 0x004fc8000f8e0002 */
[----:B------:R-:W-:Y:S01]  /*e3c0*/  IMAD R5, R5, UR7, RZ ;  /* 0x0000000705057c24 */ /* 0x000fe2000f8e02ff */
[----:B------:R-:W-:Y:S01]  /*e3d0*/  ULDC.64 UR6, c[0x0][0x650] ;  /* 0x0001940000067ab9 */ /* 0x000fe20000000a00 */
[----:B------:R-:W-:Y:S01]  /*e3e0*/  IMAD.MOV.U32 R19, RZ, RZ, R2 ;  /* 0x000000ffff137224 */ /* 0x000fe200078e0002 */
[----:B------:R-:W-:Y:S01]  /*e3f0*/  ISETP.GE.U32.AND P0, PT, R2, UR6, PT ;  /* 0x0000000602007c0c */ /* 0x000fe2000bf06070 */
[----:B------:R-:W-:Y:S02]  /*e400*/  IMAD.IADD R22, R3, 0x1, R5 ;  /* 0x0000000103167824 */ /* 0x000fe400078e0205 */
[----:B------:R-:W-:-:S03]  /*e410*/  IMAD.MOV.U32 R2, RZ, RZ, -0x1 ;  /* 0xffffffffff027424 */ /* 0x000fc600078e00ff */
[----:B------:R0:W-:Y:S01]  /*e420*/  STL [R1+0x78], R22 ;  /* 0x0000781601007387 */ /* 0x0001e20000100800 */
[----:B------:R-:W-:-:S03]  /*e430*/  ISETP.GE.U32.AND.EX P0, PT, R22, UR7, PT, P0 ;  /* 0x0000000716007c0c */ /* 0x000fc6000bf06100 */
[----:B------:R0:W-:Y:S04]  /*e440*/  STL [R1+0x7c], R19 ;  /* 0x00007c1301007387 */ /* 0x0001e80000100800 */
[----:B------:R0:W-:Y:S06]  /*e450*/  STL [R1+0x80], R2 ;  /* 0x0000800201007387 */ /* 0x0001ec0000100800 */
[----:B------:R-:W-:Y:S05]  /*e460*/  @P0 BRA `(.L_x_290) ;  /* 0x00000004006c0947 */ /* 0x000fea0003800000 */
[----:B------:R-:W2:Y:S01]  /*e470*/  S2R R14, SR_CTAID.X ;  /* 0x00000000000e7919 */ /* 0x000ea20000002500 */
[----:B------:R-:W5:Y:S01]  /*e480*/  LDC.64 R8, c[0x0][0x628] ;  /* 0x00018a00ff087b82 */ /* 0x000f620000000a00 */
[----:B------:R-:W-:Y:S01]  /*e490*/  ULDC UR6, c[0x0][0x150] ;  /* 0x0000540000067ab9 */ /* 0x000fe20000000800 */
[----:B------:R-:W-:Y:S01]  /*e4a0*/  IMAD.MOV.U32 R6, RZ, RZ, R19 ;  /* 0x000000ffff067224 */ /* 0x000fe200078e0013 */
[----:B------:R-:W0:Y:S01]  /*e4b0*/  S2R R16, SR_CTAID.Y ;  /* 0x0000000000107919 */ /* 0x000e220000002600 */
[----:B------:R-:W-:-:S04]  /*e4c0*/  IMAD.MOV.U32 R7, RZ, RZ, R22 ;  /* 0x000000ffff077224 */ /* 0x000fc800078e0016 */
[----:B------:R-:W0:Y:S08]  /*e4d0*/  LDC R17, c[0x0][0x144] ;  /* 0x00005100ff117b82 */ /* 0x000e300000000800 */
[----:B------:R-:W0:Y:S08]  /*e4e0*/  LDC R10, c[0x0][0x630] ;  /* 0x00018c00ff0a7b82 */ /* 0x000e300000000800 */
[----:B------:R-:W0:Y:S01]  /*e4f0*/  LDC.64 R12, c[0x0][0x620] ;  /* 0x00018800ff0c7b82 */ /* 0x000e220000000a00 */
[----:B-----5:R-:W-:-:S04]  /*e500*/  ISETP.NE.U32.AND P0, PT, R8, RZ, PT ;  /* 0x000000ff0800720c */ /* 0x020fc80003f05070 */
[----:B------:R-:W-:Y:S02]  /*e510*/  ISETP.NE.AND.EX P0, PT, R9, RZ, PT, P0 ;  /* 0x000000ff0900720c */ /* 0x000fe40003f05300 */
[----:B--2---:R-:W-:-:S05]  /*e520*/  I2FP.F32.U32 R0, R14 ;  /* 0x0000000e00007245 */ /* 0x004fca0000201000 */
[----:B------:R-:W-:-:S04]  /*e530*/  FMUL R0, R0, UR6 ;  /* 0x0000000600007c20 */ /* 0x000fc80008400000 */
[----:B------:R2:W0:Y:S02]  /*e540*/  F2I.U32.TRUNC.NTZ R15, R0 ;  /* 0x00000000000f7305 */ /* 0x000424000020f000 */
[----:B------:R-:W-:Y:S05]  /*e550*/  @!P0 BRA `(.L_x_291) ;  /* 0x0000000000288947 */ /* 0x000fea0003800000 */
[----:B--2---:R-:W2:Y:S02]  /*e560*/  LDC R0, c[0x0][0x634] ;  /* 0x00018d00ff007b82 */ /* 0x004ea40000000800 */
[----:B--2---:R-:W-:-:S05]  /*e570*/  IADD3 R7, P0, R19, R0, RZ ;  /* 0x0000000013077210 */ /* 0x004fca0007f1e0ff */
[----:B------:R-:W-:-:S04]  /*e580*/  IMAD.X R11, RZ, RZ, R22, P0 ;  /* 0x000000ffff0b7224 */ /* 0x000fc800000e0616 */
[----:B0-----:R-:W-:-:S04]  /*e590*/  IMAD.WIDE.U32 R2, R11, R8, RZ ;  /* 0x000000080b027225 */ /* 0x001fc800078e00ff */
[----:B------:R-:W-:-:S04]  /*e5a0*/  IMAD.WIDE.U32 R4, P0, R7, R9, R2 ;  /* 0x0000000907047225 */ /* 0x000fc80007800002 */
[----:B------:R-:W-:-:S04]  /*e5b0*/  IMAD.WIDE.U32 R2, R7, R8, RZ ;  /* 0x0000000807027225 */ /* 0x000fc800078e00ff */
[----:B------:R-:W-:Y:S01]  /*e5c0*/  IMAD.X R7, RZ, RZ, RZ, P0 ;  /* 0x000000ffff077224 */ /* 0x000fe200000e06ff */
[----:B------:R-:W-:Y:S01]  /*e5d0*/  IADD3 RZ, P0, R3, R4, RZ ;  /* 0x0000000403ff7210 */ /* 0x000fe20007f1e0ff */
[----:B------:R-:W-:-:S04]  /*e5e0*/  IMAD.MOV.U32 R6, RZ, RZ, R5 ;  /* 0x000000ffff067224 */ /* 0x000fc800078e0005 */
[----:B------:R-:W-:-:S08]  /*e5f0*/  IMAD.WIDE.U32.X R6, R11, R9, R6, P0 ;  /* 0x000000090b067225 */ /* 0x000fd000000e0406 */
.L_x_291:
[-CC-:B01----:R-:W-:Y:S01]  /*e600*/  SHF.R.U64 R24, R6, R10.reuse, R7.reuse ;  /* 0x0000000a06187219 */ /* 0x183fe20000001207 */
[----:B------:R-:W0:Y:S01]  /*e610*/  LDC.64 R20, c[0x0][0x640] ;  /* 0x00019000ff147b82 */ /* 0x000e220000000a00 */
[----:B--2---:R-:W-:Y:S01]  /*e620*/  SHF.R.U32.HI R0, RZ, R10, R7 ;  /* 0x0000000aff007219 */ /* 0x004fe20000011607 */
[----:B------:R-:W-:Y:S01]  /*e630*/  IMAD.MOV.U32 R2, RZ, RZ, R19 ;  /* 0x000000ffff027224 */ /* 0x000fe200078e0013 */
[----:B------:R-:W-:Y:S01]  /*e640*/  IADD3 R5, P0, RZ, -R24, RZ ;  /* 0x80000018ff057210 */ /* 0x000fe20007f1e0ff */
[----:B------:R-:W-:Y:S01]  /*e650*/  IMAD.MOV R15, RZ, RZ, -R15 ;  /* 0x000000ffff0f7224 */ /* 0x000fe200078e0a0f */
[----:B------:R-:W-:Y:S01]  /*e660*/  ULDC UR6, c[0x0][0x154] ;  /* 0x0000550000067ab9 */ /* 0x000fe20000000800 */
[----:B------:R-:W-:Y:S02]  /*e670*/  IMAD.MOV.U32 R7, RZ, RZ, 0x1 ;  /* 0x00000001ff077424 */ /* 0x000fe400078e00ff */
[----:B------:R-:W1:Y:S01]  /*e680*/  LDC R4, c[0x0][0x618] ;  /* 0x00018600ff047b82 */ /* 0x000e620000000800 */
[----:B------:R-:W-:-:S02]  /*e690*/  IMAD.X R3, RZ, RZ, ~R0, P0 ;  /* 0x000000ffff037224 */ /* 0x000fc400000e0e00 */
[----:B------:R-:W-:Y:S02]  /*e6a0*/  IMAD R15, R17, R15, R14 ;  /* 0x0000000f110f7224 */ /* 0x000fe400078e020e */
[-C--:B------:R-:W-:Y:S02]  /*e6b0*/  IMAD R0, R3, R12.reuse, RZ ;  /* 0x0000000c03007224 */ /* 0x080fe400078e02ff */
[----:B------:R-:W-:Y:S01]  /*e6c0*/  IMAD.MOV.U32 R3, RZ, RZ, R22 ;  /* 0x000000ffff037224 */ /* 0x000fe200078e0016 */
[----:B------:R-:W2:Y:S01]  /*e6d0*/  LDC R6, c[0x0][0x608] ;  /* 0x00018200ff067b82 */ /* 0x000ea20000000800 */
[----:B------:R-:W-:-:S04]  /*e6e0*/  IMAD.WIDE.U32 R2, R5, R12, R2 ;  /* 0x0000000c05027225 */ /* 0x000fc800078e0002 */
[----:B------:R-:W-:-:S03]  /*e6f0*/  IMAD R5, R5, R13, R0 ;  /* 0x0000000d05057224 */ /* 0x000fc600078e0200 */
[----:B------:R-:W5:Y:S01]  /*e700*/  LDC R18, c[0x0][0x658] ;  /* 0x00019600ff127b82 */ /* 0x000f620000000800 */
[----:B------:R-:W-:Y:S01]  /*e710*/  I2FP.F32.U32 R0, R16 ;  /* 0x0000001000007245 */ /* 0x000fe20000201000 */
[----:B------:R-:W-:Y:S01]  /*e720*/  IMAD.IADD R3, R3, 0x1, R5 ;  /* 0x0000000103037824 */ /* 0x000fe200078e0205 */
[----:B0-----:R-:W-:Y:S01]  /*e730*/  ISETP.NE.U32.AND P0, PT, R20, RZ, PT ;  /* 0x000000ff1400720c */ /* 0x001fe20003f05070 */
[----:B------:R-:W-:Y:S02]  /*e740*/  IMAD.MOV.U32 R5, RZ, RZ, -0x1 ;  /* 0xffffffffff057424 */ /* 0x000fe400078e00ff */
[----:B------:R-:W-:Y:S02]  /*e750*/  FMUL R0, R0, UR6 ;  /* 0x0000000600007c20 */ /* 0x000fe40008400000 */
[----:B------:R-:W0:Y:S01]  /*e760*/  LDC R13, c[0x0][0x148] ;  /* 0x00005200ff0d7b82 */ /* 0x000e220000000800 */
[----:B-1----:R-:W-:Y:S01]  /*e770*/  SHF.R.U64 R10, R2, R4, R3 ;  /* 0x00000004020a7219 */ /* 0x002fe20000001203 */
[----:B------:R1:W0:Y:S01]  /*e780*/  F2I.U32.TRUNC.NTZ R12, R0 ;  /* 0x00000000000c7305 */ /* 0x000222000020f000 */
[----:B------:R-:W-:-:S02]  /*e790*/  ISETP.NE.AND.EX P0, PT, R21, RZ, PT, P0 ;  /* 0x000000ff1500720c */ /* 0x000fc40003f05300 */
[----:B------:R-:W-:-:S03]  /*e7a0*/  SHF.R.U32.HI R3, RZ, R4, R3 ;  /* 0x00000004ff037219 */ /* 0x000fc60000011603 */
[----:B------:R-:W0:Y:S01]  /*e7b0*/  LDC R14, c[0x0][0x600] ;  /* 0x00018000ff0e7b82 */ /* 0x000e220000000800 */
[-CC-:B--2---:R-:W-:Y:S02]  /*e7c0*/  SHF.R.U64 R8, R10, R6.reuse, R3.reuse ;  /* 0x000000060a087219 */ /* 0x184fe40000001203 */
[----:B------:R-:W-:-:S05]  /*e7d0*/  SHF.R.U32.HI R3, RZ, R6, R3 ;  /* 0x00000006ff037219 */ /* 0x000fca0000011603 */
[----:B------:R-:W2:Y:S01]  /*e7e0*/  LDC R19, c[0x0][0x648] ;  /* 0x00019200ff137b82 */ /* 0x000ea20000000800 */
[-CC-:B-----5:R-:W-:Y:S02]  /*e7f0*/  SHF.R.U64 R11, R8, R18.reuse, R3.reuse ;  /* 0x00000012080b7219 */ /* 0x1a0fe40000001203 */
[-C--:B------:R-:W-:Y:S02]  /*e800*/  SHF.L.U32 R5, R5, R18.reuse, RZ ;  /* 0x0000001205057219 */ /* 0x080fe400000006ff */
[-C--:B------:R-:W-:Y:S01]  /*e810*/  SHF.R.U32.HI R3, RZ, R18.reuse, R3 ;  /* 0x00000012ff037219 */ /* 0x080fe20000011603 */
[----:B------:R-:W-:Y:S01]  /*e820*/  IMAD.MOV.U32 R2, RZ, RZ, R11 ;  /* 0x000000ffff027224 */ /* 0x000fe200078e000b */
[----:B------:R-:W-:Y:S01]  /*e830*/  SHF.L.U32 R40, R7, R18, RZ ;  /* 0x0000001207287219 */ /* 0x000fe200000006ff */
[----:B------:R-:W0:Y:S01]  /*e840*/  LDC R22, c[0x0][0x638] ;  /* 0x00018e00ff167b82 */ /* 0x000e220000000800 */
[----:B------:R-:W-:-:S07]  /*e850*/  LOP3.LUT R17, RZ, R5, RZ, 0x33, !PT ;  /* 0x00000005ff117212 */ /* 0x000fce00078e33ff */
[----:B------:R-:W0:Y:S01]  /*e860*/  LDC R23, c[0x0][0x610] ;  /* 0x00018400ff177b82 */ /* 0x000e220000000800 */
[----:B-1----:R-:W-:Y:S05]  /*e870*/  @!P0 BRA `(.L_x_292) ;  /* 0x0000000000288947 */ /* 0x002fea0003800000 */
        /* <DEDUP_REMOVED lines=10> */
.L_x_292:
[----:B--2---:R-:W-:Y:S01]  /*e920*/  SHF.R.U64 R0, R2, R19, R3 ;  /* 0x0000001302007219 */ /* 0x004fe20000001203 */
[----:B0-----:R-:W-:Y:S01]  /*e930*/  VIADD R3, R14, 0xffffffff ;  /* 0xffffffff0e037836 */ /* 0x001fe20000000000 */
[----:B------:R-:W-:Y:S01]  /*e940*/  LOP3.LUT R5, R8, R17, RZ, 0xc0, !PT ;  /* 0x0000001108057212 */ /* 0x000fe200078ec0ff */
[----:B------:R-:W-:Y:S01]  /*e950*/  IMAD.MOV R12, RZ, RZ, -R12 ;  /* 0x000000ffff0c7224 */ /* 0x000fe200078e0a0c */
[----:B------:R-:W-:Y:S01]  /*e960*/  R2UR UR22, R24 ;  /* 0x00000000181672ca */ /* 0x000fe200000e0000 */
[----:B------:R-:W-:Y:S01]  /*e970*/  IMAD.MOV R2, RZ, RZ, -R0 ;  /* 0x000000ffff027224 */ /* 0x000fe200078e0a00 */
[----:B------:R-:W-:Y:S01]  /*e980*/  LOP3.LUT R3, R10, R3, RZ, 0xc0, !PT ;  /* 0x000000030a037212 */ /* 0x000fe200078ec0ff */
[----:B------:R-:W-:Y:S02]  /*e990*/  IMAD R40, R40, R0, R5 ;  /* 0x0000000028287224 */ /* 0x000fe400078e0205 */
[----:B------:R-:W-:Y:S02]  /*e9a0*/  @P4 IMAD R15, R13, R12, R16 ;  /* 0x0000000c0d0f4224 */ /* 0x000fe400078e0210 */
[----:B------:R-:W-:-:S02]  /*e9b0*/  IMAD R0, R2, R22, R11 ;  /* 0x0000001602007224 */ /* 0x000fc400078e020b */
[----:B------:R-:W-:Y:S02]  /*e9c0*/  IMAD R40, R40, R23, R15 ;  /* 0x0000001728287224 */ /* 0x000fe400078e020f */
[----:B------:R-:W-:Y:S02]  /*e9d0*/  IMAD R3, R0, R14, R3 ;  /* 0x0000000e00037224 */ /* 0x000fe400078e0203 */
[----:B------:R-:W-:-:S03]  /*e9e0*/  IMAD.MOV.U32 R0, RZ, RZ, 0x1 ;  /* 0x00000001ff007424 */ /* 0x000fc600078e00ff */
[----:B------:R-:W-:Y:S02]  /*e9f0*/  SEL R2, R3, R40, !P4 ;  /* 0x0000002803027207 */ /* 0x000fe40006000000 */
[----:B------:R-:W-:-:S03]  /*ea00*/  SEL R40, R40, R3, !P4 ;  /* 0x0000000328287207 */ /* 0x000fc60006000000 */
[----:B------:R2:W-:Y:S04]  /*ea10*/  STL [R1+0x80], R2 ;  /* 0x0000800201007387 */ /* 0x0005e80000100800 */
.L_x_290:
[----:B------:R0:W-:Y:S01]  /*ea20*/  STL [R1+0x84], R40 ;  /* 0x0000842801007387 */ /* 0x0001e20000100800 */
[----:B------:R-:W-:-:S13]  /*ea30*/  LOP3.LUT P0, RZ, R0, 0xff, RZ, 0xc0, !PT ;  /* 0x000000ff00ff7812 */ /* 0x000fda000780c0ff */
[----:B0-----:R-:W-:Y:S05]  /*ea40*/  @P0 BRA `(.L_x_293) ;  /* 0xffffff24008c0947 */ /* 0x001fea000383ffff */
[----:B------:R-:W-:Y:S05]  /*ea50*/  EXIT ;  /* 0x000000000000794d */ /* 0x000fea0003800000 */
.L_x_3:
[----:B------:R-:W2:Y:S01]  /*ea60*/  LDL R16, [R1+0x7c] ;  /* 0x00007c0001107983 */ /* 0x000ea20000100800 */
[----:B------:R-:W-:-:S03]  /*ea70*/  ULDC.64 UR4, c[0x0][0x650] ;  /* 0x0001940000047ab9 */ /* 0x000fc60000000a00 */
[----:B------:R-:W3:Y:S01]  /*ea80*/  LDL R17, [R1+0x78] ;  /* 0x0000780001117983 */ /* 0x000ee20000100800 */
[----:B------:R-:W-:Y:S01]  /*ea90*/  PRMT R4, RZ, 0x7610, R4 ;  /* 0x00007610ff047816 */ /* 0x000fe20000000004 */
[----:B------:R-:W-:Y:S02]  /*eaa0*/  IMAD.MOV.U32 R5, RZ, RZ, -0x1 ;  /* 0xffffffffff057424 */ /* 0x000fe400078e00ff */
[----:B------:R-:W-:Y:S02]  /*eab0*/  IMAD.MOV.U32 R6, RZ, RZ, -0x1 ;  /* 0xffffffffff067424 */ /* 0x000fe400078e00ff */
[----:B------:R-:W-:Y:S01]  /*eac0*/  IMAD.MOV.U32 R11, RZ, RZ, -0x1 ;  /* 0xffffffffff0b7424 */ /* 0x000fe200078e00ff */
[----:B--2---:R-:W-:-:S04]  /*ead0*/  ISETP.GE.U32.AND P0, PT, R16, UR4, PT ;  /* 0x0000000410007c0c */ /* 0x004fc8000bf06070 */
[----:B---3--:R-:W-:-:S13]  /*eae0*/  ISETP.GE.U32.AND.EX P0, PT, R17, UR5, PT, P0 ;  /* 0x0000000511007c0c */ /* 0x008fda000bf06100 */
[----:B------:R-:W-:Y:S05]  /*eaf0*/  @P0 BRA `(.L_x_294) ;  /* 0x00000004005c0947 */ /* 0x000fea0003800000 */
        /* <DEDUP_REMOVED lines=18> */
.L_x_295:
[-CC-:B------:R-:W-:Y:S01]  /*ec20*/  SHF.R.U64 R11, R8, R12.reuse, R9.reuse ;  /* 0x0000000c080b7219 */ /* 0x180fe20000001209 */
[----:B------:R-:W0:Y:S01]  /*ec30*/  LDC.64 R20, c[0x0][0x640] ;  /* 0x00019000ff147b82 */ /* 0x000e220000000a00 */
[----:B------:R-:W-:Y:S01]  /*ec40*/  SHF.R.U32.HI R3, RZ, R12, R9 ;  /* 0x0000000cff037219 */ /* 0x000fe20000011609 */
[----:B------:R-:W-:Y:S01]  /*ec50*/  ULDC UR4, c[0x0][0x150] ;  /* 0x0000540000047ab9 */ /* 0x000fe20000000800 */
[----:B------:R-:W-:Y:S01]  /*ec60*/  IADD3 R7, P0, RZ, -R11, RZ ;  /* 0x8000000bff077210 */ /* 0x000fe20007f1e0ff */
[----:B------:R-:W-:Y:S01]  /*ec70*/  IMAD.MOV.U32 R4, RZ, RZ, R16 ;  /* 0x000000ffff047224 */ /* 0x000fe200078e0010 */
[----:B------:R-:W-:Y:S01]  /*ec80*/  I2FP.F32.U32 R6, R2 ;  /* 0x0000000200067245 */ /* 0x000fe20000201000 */
[----:B------:R-:W-:Y:S02]  /*ec90*/  IMAD.MOV.U32 R5, RZ, RZ, R17 ;  /* 0x000000ffff057224 */ /* 0x000fe400078e0011 */
[----:B------:R-:W1:Y:S01]  /*eca0*/  LDC R10, c[0x0][0x618] ;  /* 0x00018600ff0a7b82 */ /* 0x000e620000000800 */
[----:B------:R-:W-:-:S02]  /*ecb0*/  IMAD.X R3, RZ, RZ, ~R3, P0 ;  /* 0x000000ffff037224 */ /* 0x000fc400000e0e03 */
[----:B------:R-:W-:Y:S01]  /*ecc0*/  FMUL R9, R6, UR4 ;  /* 0x0000000406097c20 */ /* 0x000fe20008400000 */
[----:B------:R-:W-:Y:S01]  /*ecd0*/  IMAD.WIDE.U32 R4, R7, R14, R4 ;  /* 0x0000000e07047225 */ /* 0x000fe200078e0004 */
[----:B------:R-:W-:-:S03]  /*ece0*/  ULDC UR4, c[0x0][0x154] ;  /* 0x0000550000047ab9 */ /* 0x000fc60000000800 */
[----:B------:R-:W-:Y:S01]  /*ecf0*/  IMAD R6, R3, R14, RZ ;  /* 0x0000000e03067224 */ /* 0x000fe200078e02ff */
[----:B------:R-:W2:Y:S01]  /*ed00*/  LDC R13, c[0x0][0x144] ;  /* 0x00005100ff0d7b82 */ /* 0x000ea20000000800 */
[----:B------:R-:W3:Y:S02]  /*ed10*/  F2I.U32.TRUNC.NTZ R9, R9 ;  /* 0x0000000900097305 */ /* 0x000ee4000020f000 */
[----:B------:R-:W-:Y:S02]  /*ed20*/  IMAD R3, R7, R15, R6 ;  /* 0x0000000f07037224 */ /* 0x000fe400078e0206 */
[----:B------:R-:W-:Y:S02]  /*ed30*/  IMAD.MOV.U32 R6, RZ, RZ, -0x1 ;  /* 0xffffffffff067424 */ /* 0x000fe400078e00ff */
[----:B------:R-:W-:Y:S01]  /*ed40*/  IMAD.IADD R3, R5, 0x1, R3 ;  /* 0x0000000105037824 */ /* 0x000fe200078e0203 */
[----:B------:R-:W4:Y:S01]  /*ed50*/  LDC R12, c[0x0][0x608] ;  /* 0x00018200ff0c7b82 */ /* 0x000f220000000800 */
[----:B------:R-:W-:-:S02]  /*ed60*/  I2FP.F32.U32 R5, R0 ;  /* 0x0000000000057245 */ /* 0x000fc40000201000 */
[----:B0-----:R-:W-:-:S03]  /*ed70*/  ISETP.NE.U32.AND P0, PT, R20, RZ, PT ;  /* 0x000000ff1400720c */ /* 0x001fc60003f05070 */
[----:B------:R-:W-:Y:S01]  /*ed80*/  FMUL R5, R5, UR4 ;  /* 0x0000000405057c20 */ /* 0x000fe20008400000 */
[----:B------:R-:W-:Y:S01]  /*ed90*/  ISETP.NE.AND.EX P0, PT, R21, RZ, PT, P0 ;  /* 0x000000ff1500720c */ /* 0x000fe20003f05300 */
[----:B------:R-:W0:Y:S01]  /*eda0*/  LDC R7, c[0x0][0x658] ;  /* 0x00019600ff077b82 */ /* 0x000e220000000800 */
[-C--:B-1----:R-:W-:Y:S01]  /*edb0*/  SHF.R.U64 R8, R4, R10.reuse, R3 ;  /* 0x0000000a04087219 */ /* 0x082fe20000001203 */
[----:B---3--:R-:W-:Y:S01]  /*edc0*/  IMAD.MOV R4, RZ, RZ, -R9 ;  /* 0x000000ffff047224 */ /* 0x008fe200078e0a09 */
[----:B------:R-:W-:Y:S02]  /*edd0*/  SHF.R.U32.HI R3, RZ, R10, R3 ;  /* 0x0000000aff037219 */ /* 0x000fe40000011603 */
[----:B------:R1:W3:Y:S03]  /*ede0*/  F2I.U32.TRUNC.NTZ R10, R5 ;  /* 0x00000005000a7305 */ /* 0x0002e6000020f000 */
[----:B------:R-:W1:Y:S01]  /*edf0*/  LDC R17, c[0x0][0x148] ;  /* 0x00005200ff117b82 */ /* 0x000e620000000800 */
[----:B--2---:R-:W-:-:S02]  /*ee00*/  IMAD R19, R13, R4, R2 ;  /* 0x000000040d137224 */ /* 0x004fc400078e0202 */
[----:B------:R-:W-:-:S05]  /*ee10*/  IMAD.MOV.U32 R4, RZ, RZ, 0x1 ;  /* 0x00000001ff047424 */ /* 0x000fca00078e00ff */
[----:B------:R-:W2:Y:S01]  /*ee20*/  LDC R14, c[0x0][0x600] ;  /* 0x00018000ff0e7b82 */ /* 0x000ea20000000800 */
[-CC-:B----4-:R-:W-:Y:S02]  /*ee30*/  SHF.R.U64 R13, R8, R12.reuse, R3.reuse ;  /* 0x0000000c080d7219 */ /* 0x190fe40000001203 */
[----:B------:R-:W-:-:S05]  /*ee40*/  SHF.R.U32.HI R2, RZ, R12, R3 ;  /* 0x0000000cff027219 */ /* 0x000fca0000011603 */
[----:B------:R-:W4:Y:S01]  /*ee50*/  LDC R16, c[0x0][0x648] ;  /* 0x00019200ff107b82 */ /* 0x000f220000000800 */
[-CC-:B0-----:R-:W-:Y:S02]  /*ee60*/  SHF.R.U64 R15, R13, R7.reuse, R2.reuse ;  /* 0x000000070d0f7219 */ /* 0x181fe40000001202 */
[-C--:B------:R-:W-:Y:S02]  /*ee70*/  SHF.L.U32 R6, R6, R7.reuse, RZ ;  /* 0x0000000706067219 */ /* 0x080fe400000006ff */
[-C--:B------:R-:W-:Y:S01]  /*ee80*/  SHF.R.U32.HI R3, RZ, R7.reuse, R2 ;  /* 0x00000007ff037219 */ /* 0x080fe20000011602 */
[----:B------:R-:W-:Y:S01]  /*ee90*/  IMAD.MOV.U32 R2, RZ, RZ, R15 ;  /* 0x000000ffff027224 */ /* 0x000fe200078e000f */
[----:B------:R-:W-:Y:S01]  /*eea0*/  SHF.L.U32 R12, R4, R7, RZ ;  /* 0x00000007040c7219 */ /* 0x000fe200000006ff */
[----:B------:R-:W0:Y:S01]  /*eeb0*/  LDC R18, c[0x0][0x638] ;  /* 0x00018e00ff127b82 */ /* 0x000e220000000800 */
[----:B------:R-:W-:-:S07]  /*eec0*/  LOP3.LUT R22, RZ, R6, RZ, 0x33, !PT ;  /* 0x00000006ff167212 */ /* 0x000fce00078e33ff */
        /* <DEDUP_REMOVED lines=12> */
.L_x_296:
[----:B----4-:R-:W-:Y:S01]  /*ef90*/  SHF.R.U64 R3, R2, R16, R3 ;  /* 0x0000001002037219 */ /* 0x010fe20000001203 */
[----:B--2---:R-:W-:Y:S01]  /*efa0*/  VIADD R5, R14, 0xffffffff ;  /* 0xffffffff0e057836 */ /* 0x004fe20000000000 */
[----:B------:R-:W-:Y:S01]  /*efb0*/  LOP3.LUT R2, R13, R22, RZ, 0xc0, !PT ;  /* 0x000000160d027212 */ /* 0x000fe200078ec0ff */
[----:B------:R-:W-:Y:S02]  /*efc0*/  IMAD.MOV R10, RZ, RZ, -R10 ;  /* 0x000000ffff0a7224 */ /* 0x000fe400078e0a0a */
[----:B------:R-:W-:Y:S02]  /*efd0*/  IMAD.MOV R4, RZ, RZ, -R3 ;  /* 0x000000ffff047224 */ /* 0x000fe400078e0a03 */
[----:B------:R-:W-:Y:S01]  /*efe0*/  IMAD R2, R12, R3, R2 ;  /* 0x000000030c027224 */ /* 0x000fe200078e0202 */
[----:B------:R-:W-:Y:S01]  /*eff0*/  LOP3.LUT R3, R8, R5, RZ, 0xc0, !PT ;  /* 0x0000000508037212 */ /* 0x000fe200078ec0ff */
[----:B------:R-:W-:Y:S02]  /*f000*/  @P4 IMAD R19, R17, R10, R0 ;  /* 0x0000000a11134224 */ /* 0x000fe400078e0200 */
[----:B0-----:R-:W-:-:S02]  /*f010*/  IMAD R0, R4, R18, R15 ;  /* 0x0000001204007224 */ /* 0x001fc400078e020f */
[----:B------:R-:W-:Y:S02]  /*f020*/  IMAD R5, R2, R23, R19 ;  /* 0x0000001702057224 */ /* 0x000fe400078e0213 */
[----:B------:R-:W-:Y:S02]  /*f030*/  IMAD R0, R0, R14, R3 ;  /* 0x0000000e00007224 */ /* 0x000fe400078e0203 */
[----:B------:R-:W-:-:S03]  /*f040*/  IMAD.MOV.U32 R4, RZ, RZ, 0x1 ;  /* 0x00000001ff047424 */ /* 0x000fc600078e00ff */
[----:B------:R-:W-:Y:S02]  /*f050*/  SEL R6, R0, R5, !P4 ;  /* 0x0000000500067207 */ /* 0x000fe40006000000 */
[----:B------:R-:W-:-:S07]  /*f060*/  SEL R5, R5, R0, !P4 ;  /* 0x0000000005057207 */ /* 0x000fce0006000000 */
.L_x_294:
[----:B------:R-:W-:-:S08]  /*f070*/  NOP ;  /* 0x0000000000007918 */ /* 0x000fd00000000000 */
[----:B------:R-:W0:-:S00]  /*f080*/  USETMAXREG.DEALLOC.CTAPOOL 0x28 ;  /* 0x00000028000079c8 */ /* 0x000e0000080e0500 */
[----:B------:R-:W-:-:S13]  /*f090*/  ISETP.NE.AND P0, PT, RZ, UR8, PT ;  /* 0x00000008ff007c0c */ /* 0x000fda000bf05270 */
[----:B------:R-:W-:Y:S05]  /*f0a0*/  @P0 EXIT ;  /* 0x000000000000094d */ /* 0x000fea0003800000 */
[----:B0-----:R-:W-:Y:S01]  /*f0b0*/  LOP3.LUT P0, RZ, R4, 0xff, RZ, 0xc0, !PT ;  /* 0x000000ff04ff7812 */ /* 0x001fe2000780c0ff */
[----:B------:R-:W-:Y:S02]  /*f0c0*/  IMAD.MOV.U32 R0, RZ, RZ, 0x1 ;  /* 0x00000001ff007424 */ /* 0x000fe400078e00ff */
[----:B------:R-:W-:-:S10]  /*f0d0*/  IMAD.MOV.U32 R8, RZ, RZ, RZ ;  /* 0x000000ffff087224 */ /* 0x000fd400078e00ff */
[----:B------:R-:W-:Y:S05]  /*f0e0*/  @!P0 BRA `(.L_x_297) ;  /* 0x0000000c00588947 */ /* 0x000fea0003800000 */
[----:B------:R-:W0:Y:S01]  /*f0f0*/  S2R R2, SR_TID.X ;  /* 0x0000000000027919 */ /* 0x000e220000002100 */
[----:B------:R-:W-:Y:S01]  /*f100*/  ULDC UR4, c[0x0][0x28c] ;  /* 0x0000a30000047ab9 */ /* 0x000fe20000000800 */
[----:B------:R-:W-:Y:S01]  /*f110*/  ULDC UR6, c[0x0][0x658] ;  /* 0x0001960000067ab9 */ /* 0x000fe20000000800 */
[----:B------:R-:W-:Y:S01]  /*f120*/  UIADD3 UR10, UR4, 0x1f, URZ ;  /* 0x0000001f040a7890 */ /* 0x000fe2000fffe03f */
[----:B------:R-:W-:Y:S01]  /*f130*/  BSSY B0, `(.L_x_297) ;  /* 0x00000d1000007945 */ /* 0x000fe20003800000 */
[----:B------:R-:W-:Y:S01]  /*f140*/  UMOV UR7, 0xffffffff ;  /* 0xffffffff00077882 */ /* 0x000fe20000000000 */
[----:B------:R-:W-:Y:S01]  /*f150*/  ULDC UR5, c[0x0][0x600] ;  /* 0x0001800000057ab9 */ /* 0x000fe20000000800 */
[----:B------:R-:W-:Y:S01]  /*f160*/  UMOV UR9, 0x1 ;  /* 0x0000000100097882 */ /* 0x000fe20000000000 */
[----:B------:R-:W-:Y:S01]  /*f170*/  USHF.L.U32 UR7, UR7, UR6, URZ ;  /* 0x0000000607077299 */ /* 0x000fe2000800063f */
[----:B------:R-:W-:Y:S01]  /*f180*/  IMAD.MOV.U32 R9, RZ, RZ, 0x1 ;  /* 0x00000001ff097424 */ /* 0x000fe200078e00ff */
[----:B------:R-:W-:Y:S01]  /*f190*/  UIADD3 UR4, UR5, -0x1, URZ ;  /* 0xffffffff05047890 */ /* 0x000fe2000fffe03f */
[----:B------:R-:W-:Y:S01]  /*f1a0*/  IMAD.MOV.U32 R0, RZ, RZ, 0x1 ;  /* 0x00000001ff007424 */ /* 0x000fe200078e00ff */
[----:B------:R-:W-:Y:S01]  /*f1b0*/  USHF.R.S32.HI UR11, URZ, 0x1f, UR10 ;  /* 0x0000001f3f0b7899 */ /* 0x000fe2000801140a */
[----:B------:R-:W-:Y:S01]  /*f1c0*/  IMAD.MOV.U32 R8, RZ, RZ, RZ ;  /* 0x000000ffff087224 */ /* 0x000fe200078e00ff */
[----:B------:R-:W-:Y:S01]  /*f1d0*/  ULDC UR8, c[0x0][0xc] ;  /* 0x0000030000087ab9 */ /* 0x000fe20000000800 */
[----:B------:R-:W-:-:S02]  /*f1e0*/  USHF.L.U32 UR5, UR9, UR6, URZ ;  /* 0x0000000609057299 */ /* 0x000fc4000800063f */
[----:B------:R-:W-:Y:S01]  /*f1f0*/  ULEA.HI UR11, UR11, UR10, URZ, 0x5 ;  /* 0x0000000a0b0b7291 */ /* 0x000fe2000f8f283f */
[----:B------:R-:W-:Y:S01]  /*f200*/  ULDC UR9, c[0x0][0x10] ;  /* 0x0000040000097ab9 */ /* 0x000fe20000000800 */
[----:B------:R-:W-:Y:S02]  /*f210*/  ULOP3.LUT UR6, URZ, UR7, URZ, 0x33, !UPT ;  /* 0x000000073f067292 */ /* 0x000fe4000f8e333f */
[----:B------:R-:W-:Y:S01]  /*f220*/  UIMAD.WIDE.U32 UR8, UR8, UR9, URZ ;  /* 0x00000009080872a5 */ /* 0x000fe2000f8e003f */
[----:B------:R-:W-:Y:S01]  /*f230*/  ULDC UR7, c[0x0][0x14] ;  /* 0x0000050000077ab9 */ /* 0x000fe20000000800 */
[----:B------:R-:W-:Y:S02]  /*f240*/  USHF.R.S32.HI UR20, URZ, 0x5, UR11 ;  /* 0x000000053f147899 */ /* 0x000fe4000801140b */
[----:B------:R-:W-:Y:S02]  /*f250*/  UIMAD.WIDE.U32 UR22, UR8, UR7, URZ ;  /* 0x00000007081672a5 */ /* 0x000fe4000f8e003f */
[----:B------:R-:W-:-:S02]  /*f260*/  UIMAD UR18, UR9, UR7, URZ ;  /* 0x00000007091272a4 */ /* 0x000fc4000f8e023f */
[----:B------:R-:W-:Y:S01]  /*f270*/  ULOP3.LUT UR26, UR13, 0x2, URZ, 0xfc, !UPT ;  /* 0x000000020d1a7892 */ /* 0x000fe2000f8efc3f */
[C---:B0-----:R-:W-:Y:S01]  /*f280*/  LOP3.LUT P2, RZ, R2.reuse, 0x7f, RZ, 0xc0, !PT ;  /* 0x0000007f02ff7812 */ /* 0x041fe2000784c0ff */
[----:B------:R-:W-:Y:S01]  /*f290*/  UIADD3 UR18, UR23, UR18, URZ ;  /* 0x0000001217127290 */ /* 0x000fe2000fffe03f */
[----:B------:R-:W-:Y:S01]  /*f2a0*/  LOP3.LUT P0, RZ, R2, 0x1f, RZ, 0xc0, !PT ;  /* 0x0000001f02ff7812 */ /* 0x000fe2000780c0ff */
[----:B------:R-:W-:Y:S01]  /*f2b0*/  UIADD3 UR27, UR20, 0x1, URZ ;  /* 0x00000001141b7890 */ /* 0x000fe2000fffe03f */
[----:B------:R-:W-:Y:S02]  /*f2c0*/  ULDC.64 UR24, c[0x0][0x198] ;  /* 0x0000660000187ab9 */ /* 0x000fe40000000a00 */
[----:B------:R-:W-:-:S13]  /*f2d0*/  PLOP3.LUT P0, PT, P0, P2, PT, 0x8a, 0x0 ;  /* 0x000000000000781c */ /* 0x000fda0000705172 */
.L_x_309:
[----:B------:R-:W-:-:S03]  /*f2e0*/  UMOV UR7, 0xffffffff ;  /* 0xffffffff00077882 */ /* 0x000fc60000000000 */
[----:B------:R-:W-:Y:S05]  /*f2f0*/  BRA.DIV UR7, `(.L_x_298) ;  /* 0x00000012073c7947 */ /* 0x000fea000b800000 */
[----:B------:R-:W-:-:S13]  /*f300*/  ELECT P1, URZ, PT ;  /* 0x00000000003f782f */ /* 0x000fda0003820000 */
.L_x_323:
[----:B------:R-:W0:Y:S01]  /*f310*/  LDC R2, c[0x0][0x28c] ;  /* 0x0000a300ff027b82 */ /* 0x000e220000000800 */
[----:B------:R-:W-:Y:S01]  /*f320*/  BSSY B1, `(.L_x_299) ;  /* 0x0000038000017945 */ /* 0x000fe20003800000 */
[----:B0-----:R-:W-:-:S13]  /*f330*/  ISETP.LT.OR P1, PT, R2, 0x1, !P1 ;  /* 0x000000010200780c */ /* 0x001fda0004f21670 */
[----:B------:R-:W-:Y:S05]  /*f340*/  @P1 BRA `(.L_x_300) ;  /* 0x0000000000d41947 */ /* 0x000fea0003800000 */
[----:B------:R-:W-:Y:S02]  /*f350*/  IMAD.SHL.U32 R6, R6, 0x80, RZ ;  /* 0x0000008006067824 */ /* 0x000fe400078e00ff */
[----:B------:R-:W-:Y:S02]  /*f360*/  IMAD.SHL.U32 R7, R5, 0x100, RZ ;  /* 0x0000010005077824 */ /* 0x000fe400078e00ff */
[----:B------:R-:W-:Y:S02]  /*f370*/  IMAD.MOV.U32 R12, RZ, RZ, RZ ;  /* 0x000000ffff0c7224 */ /* 0x000fe400078e00ff */
[----:B------:R-:W-:Y:S02]  /*f380*/  IMAD.U32 R14, RZ, RZ, UR27 ;  /* 0x0000001bff0e7e24 */ /* 0x000fe4000f8e00ff */
[----:B------:R-:W-:Y:S02]  /*f390*/  IMAD.MOV.U32 R2, RZ, RZ, R0 ;  /* 0x000000ffff027224 */ /* 0x000fe400078e0000 */
[----:B------:R-:W-:-:S07]  /*f3a0*/  IMAD.MOV.U32 R3, RZ, RZ, R8 ;  /* 0x000000ffff037224 */ /* 0x000fce00078e0008 */
.L_x_304:
[----:B------:R-:W0:Y:S01]  /*f3b0*/  S2R R5, SR_CgaCtaId ;  /* 0x0000000000057919 */ /* 0x000e220000008800 */
[----:B------:R-:W-:-:S04]  /*f3c0*/  MOV R4, 0x400 ;  /* 0x0000040000047802 */ /* 0x000fc80000000f00 */
[----:B0-----:R-:W-:Y:S02]  /*f3d0*/  LEA R10, R5, R4, 0x18 ;  /* 0x00000004050a7211 */ /* 0x001fe400078ec0ff */
[----:B------:R-:W-:Y:S01]  /*f3e0*/  SHF.L.U32 R4, R2, 0x1f, RZ ;  /* 0x0000001f02047819 */ /* 0x000fe200000006ff */
[----:B------:R-:W0:Y:S02]  /*f3f0*/  @!P2 LDC R5, c[0x0][0x500] ;  /* 0x00014000ff05ab82 */ /* 0x000e240000000800 */
[----:B------:R-:W-:-:S04]  /*f400*/  IMAD R13, R3, 0x8, R10 ;  /* 0x00000008030d7824 */ /* 0x000fc800078e020a */
[----:B------:R-:W1:Y:S02]  /*f410*/  SYNCS.PHASECHK.TRANS64.TRYWAIT P1, [R13+URZ+0x38], R4 ;  /* 0x000038040d0075a7 */ /* 0x000e64000802017f */
[----:B-1----:R-:W-:Y:S05]  /*f420*/  @!P1 BRA `(.L_x_301) ;  /* 0x0000001000109947 */ /* 0x002fea0003800000 */
.L_x_324:
[----:B------:R-:W-:Y:S01]  /*f430*/  UPRMT UR7, UR26, 0x9910, URZ ;  /* 0x000099101a077896 */ /* 0x000fe2000800003f */
[----:B0-----:R0:W-:Y:S03]  /*f440*/  @!P2 SYNCS.ARRIVE.TRANS64 RZ, [R13+URZ], R5 ;  /* 0x000000050dffa9a7 */ /* 0x0011e6000800003f */
[----:B------:R-:W-:-:S06]  /*f450*/  UISETP.NE.AND UP0, UPT, UR7, 0x2, UPT ;  /* 0x000000020700788c */ /* 0x000fcc000bf05270 */
[----:B------:R-:W-:-:S13]  /*f460*/  PLOP3.LUT P1, PT, PT, PT, UP0, 0x80, 0x0 ;  /* 0x000000000000781c */ /* 0x000fda0003f2f008 */
[----:B0-----:R-:W-:Y:S05]  /*f470*/  @P1 BRA `(.L_x_302) ;  /* 0x0000000000041947 */ /* 0x001fea0003800000 */
[----:B------:R-:W-:Y:S01]  /*f480*/  BPT.TRAP 0x1 ;  /* 0x000000040000795c */ /* 0x000fe20000300000 */
.L_x_302:
[----:B------:R-:W-:Y:S05]  /*f490*/  @P0 BRA `(.L_x_303) ;  /* 0x0000000000040947 */ /* 0x000fea0003800000 */
[----:B------:R-:W-:Y:S01]  /*f4a0*/  BPT.TRAP 0x1 ;  /* 0x000000040000795c */ /* 0x000fe20000300000 */
.L_x_303:
[--C-:B-1----:R-:W-:Y:S01]  /*f4b0*/  IMAD R4, R3, 0x2000, R10.reuse ;  /* 0x0000200003047824 */ /* 0x102fe200078e020a */
[----:B------:R-:W-:Y:S01]  /*f4c0*/  R2UR UR9, R13 ;  /* 0x000000000d0972ca */ /* 0x000fe200000e0000 */
[----:B------:R-:W-:Y:S01]  /*f4d0*/  IMAD R10, R3, 0x1000, R10 ;  /* 0x00001000030a7824 */ /* 0x000fe200078e020a */
[----:B------:R-:W-:Y:S01]  /*f4e0*/  UIADD3 UR14, UP0, UR24, 0xf0, URZ ;  /* 0x000000f0180e7890 */ /* 0x000fe2000ff1e03f */
[----:B------:R-:W-:Y:S01]  /*f4f0*/  VIADD R14, R14, 0xffffffff ;  /* 0xffffffff0e0e7836 */ /* 0x000fe20000000000 */
[----:B------:R-:W-:Y:S01]  /*f500*/  R2UR UR7, R4 ;  /* 0x00000000040772ca */ /* 0x000fe200000e0000 */
[----:B------:R-:W-:Y:S01]  /*f510*/  UIADD3 UR28, UP1, UR24, 0x1f0, URZ ;  /* 0x000001f0181c7890 */ /* 0x000fe2000ff3e03f */
[----:B------:R-:W-:Y:S01]  /*f520*/  R2UR UR8, R10 ;  /* 0x000000000a0872ca */ /* 0x000fe200000e0000 */
[----:B------:R-:W-:Y:S01]  /*f530*/  UIADD3.X UR15, URZ, UR25, URZ, UP0, !UPT ;  /* 0x000000193f0f7290 */ /* 0x000fe200087fe43f */
[----:B------:R-:W-:Y:S01]  /*f540*/  R2UR UR11, R7 ;  /* 0x00000000070b72ca */ /* 0x000fe200000e0000 */
[----:B------:R-:W-:Y:S01]  /*f550*/  VIADD R3, R3, 0x1 ;  /* 0x0000000103037836 */ /* 0x000fe20000000000 */
[----:B------:R-:W-:Y:S01]  /*f560*/  R2UR UR10, R12 ;  /* 0x000000000c0a72ca */ /* 0x000fe200000e0000 */
[----:B------:R-:W-:Y:S01]  /*f570*/  UIADD3.X UR29, URZ, UR25, URZ, UP1, !UPT ;  /* 0x000000193f1d7290 */ /* 0x000fe20008ffe43f */
[----:B------:R-:W-:Y:S01]  /*f580*/  R2UR UR12, R11 ;  /* 0x000000000b0c72ca */ /* 0x000fe200000e0000 */
[----:B------:R-:W-:Y:S01]  /*f590*/  UMOV UR16, 0x0 ;  /* 0x0000000000107882 */ /* 0x000fe20000000000 */
[----:B------:R-:W-:Y:S01]  /*f5a0*/  R2UR UR21, R6 ;  /* 0x00000000061572ca */ /* 0x000fe200000e0000 */
[----:B------:R-:W-:Y:S01]  /*f5b0*/  UMOV UR17, 0x10000000 ;  /* 0x1000000000117882 */ /* 0x000fe20000000000 */
[----:B------:R-:W-:Y:S01]  /*f5c0*/  ISETP.GT.AND P3, PT, R14, 0x1, PT ;  /* 0x000000010e00780c */ /* 0x000fe20003f64270 */
[----:B------:R-:W-:Y:S01]  /*f5d0*/  UIADD3 UR7, UR7, 0x180, URZ ;  /* 0x0000018007077890 */ /* 0x000fe2000fffe03f */
[----:B------:R-:W-:Y:S01]  /*f5e0*/  ISETP.NE.AND P1, PT, R3, 0x7, PT ;  /* 0x000000070300780c */ /* 0x000fe20003f25270 */
[----:B------:R-:W-:Y:S01]  /*f5f0*/  UIADD3 UR19, UR8, 0xe180, URZ ;  /* 0x0000e18008137890 */ /* 0x000fe2000fffe03f */
[----:B------:R-:W-:-:S02]  /*f600*/  VIADD R12, R12, 0x20 ;  /* 0x000000200c0c7836 */ /* 0x000fc40000000000 */
[----:B------:R-:W-:Y:S02]  /*f610*/  SEL R5, RZ, 0x1, P1 ;  /* 0x00000001ff057807 */ /* 0x000fe40000800000 */
[----:B------:R-:W-:Y:S01]  /*f620*/  UMOV UR8, UR7 ;  /* 0x0000000700087c82 */ /* 0x000fe20008000000 */
[----:B------:R-:W-:Y:S01]  /*f630*/  SEL R3, R3, RZ, P1 ;  /* 0x000000ff03037207 */ /* 0x000fe20000800000 */
[----:B------:R0:W-:Y:S01]  /*f640*/  UTMALDG.3D [UR8], [UR14], desc[UR16] ;  /* 0x000010080e0075b4 */ /* 0x0001e20008011000 */
[----:B------:R-:W-:Y:S01]  /*f650*/  LOP3.LUT R2, R2, R5, RZ, 0x3c, !PT ;  /* 0x0000000502027212 */ /* 0x000fe200078e3cff */
[----:B0-----:R-:W-:Y:S01]  /*f660*/  UMOV UR8, UR19 ;  /* 0x0000001300087c82 */ /* 0x001fe20008000000 */
[----:B------:R-:W-:Y:S02]  /*f670*/  UMOV UR11, UR21 ;  /* 0x00000015000b7c82 */ /* 0x000fe40008000000 */
[----:B------:R0:W-:Y:S02]  /*f680*/  UTMALDG.3D [UR8], [UR28], desc[UR16] ;  /* 0x000010081c0075b4 */ /* 0x0001e40008011000 */
[----:B0-----:R-:W-:Y:S05]  /*f690*/  @P3 BRA `(.L_x_304) ;  /* 0xfffffffc00443947 */ /* 0x001fea000383ffff */
.L_x_300:
[----:B------:R-:W-:Y:S05]  /*f6a0*/  BSYNC B1 ;  /* 0x0000000000017941 */ /* 0x000fea0003800000 */
.L_x_299:
[----:B------:R-:W2:Y:S01]  /*f6b0*/  LDL.LU R15, [R1+0x78] ;  /* 0x00007800010f7983 */ /* 0x000ea20000300800 */
[----:B------:R-:W-:Y:S01]  /*f6c0*/  LOP3.LUT P5, RZ, R9, 0xff, RZ, 0xc0, !PT ;  /* 0x000000ff09ff7812 */ /* 0x000fe200078ac0ff */
[----:B------:R-:W-:Y:S01]  /*f6d0*/  VIADD R8, R8, UR20 ;  /* 0x0000001408087c36 */ /* 0x000fe20008000000 */
[----:B------:R-:W-:Y:S01]  /*f6e0*/  ULDC.64 UR8, c[0x0][0x650] ;  /* 0x0001940000087ab9 */ /* 0x000fe20000000a00 */
[----:B------:R-:W3:Y:S01]  /*f6f0*/  LDL.LU R13, [R1+0x7c] ;  /* 0x00007c00010d7983 */ /* 0x000ee20000300800 */
[----:B------:R-:W-:Y:S01]  /*f700*/  IMAD.U32 R6, RZ, RZ, UR20 ;  /* 0x00000014ff067e24 */ /* 0x000fe2000f8e00ff */
[----:B------:R-:W-:Y:S01]  /*f710*/  UISETP.GE.U32.AND UP0, UPT, UR20, 0x7, UPT ;  /* 0x000000071400788c */ /* 0x000fe2000bf06070 */
[C---:B------:R-:W-:Y:S01]  /*f720*/  ISETP.GT.U32.AND P1, PT, R8.reuse, 0x6, PT ;  /* 0x000000060800780c */ /* 0x040fe20003f24070 */
[----:B------:R-:W-:Y:S01]  /*f730*/  IMAD.WIDE.U32 R2, R8, 0x24924925, RZ ;  /* 0x2492492508027825 */ /* 0x000fe200078e00ff */
[----:B------:R-:W-:Y:S01]  /*f740*/  BSSY B1, `(.L_x_305) ;  /* 0x000006d000017945 */ /* 0x000fe20003800000 */
[----:B------:R-:W-:-:S02]  /*f750*/  PRMT R9, RZ, 0x7610, R9 ;  /* 0x00007610ff097816 */ /* 0x000fc40000000009 */
[----:B------:R-:W-:Y:S01]  /*f760*/  ISETP.LT.U32.AND P1, PT, R6, 0x7, P1 ;  /* 0x000000070600780c */ /* 0x000fe20000f21070 */
[----:B------:R-:W-:Y:S01]  /*f770*/  IMAD.IADD R2, R8, 0x1, -R3 ;  /* 0x0000000108027824 */ /* 0x000fe200078e0a03 */
[----:B------:R-:W0:Y:S01]  /*f780*/  @P5 S2R R5, SR_CgaCtaId ;  /* 0x0000000000055919 */ /* 0x000e220000008800 */
[----:B------:R-:W-:Y:S01]  /*f790*/  @P5 MOV R4, 0x400 ;  /* 0x0000040000045802 */ /* 0x000fe20000000f00 */
[----:B------:R-:W-:Y:S01]  /*f7a0*/  IMAD.MOV.U32 R6, RZ, RZ, -0x1 ;  /* 0xffffffffff067424 */ /* 0x000fe200078e00ff */
[----:B------:R-:W-:Y:S01]  /*f7b0*/  PLOP3.LUT P3, PT, PT, PT, UP0, 0x80, 0x0 ;  /* 0x000000000000781c */ /* 0x000fe20003f6f008 */
[----:B------:R-:W-:Y:S01]  /*f7c0*/  IMAD.MOV.U32 R11, RZ, RZ, -0x1 ;  /* 0xffffffffff0b7424 */ /* 0x000fe200078e00ff */
[----:B------:R-:W-:-:S04]  /*f7d0*/  LEA.HI R2, R2, R3, RZ, 0x1f ;  /* 0x0000000302027211 */ /* 0x000fc800078ff8ff */
[--C-:B------:R-:W-:Y:S02]  /*f7e0*/  SHF.R.U32.HI R3, RZ, 0x2, R2.reuse ;  /* 0x00000002ff037819 */ /* 0x100fe40000011602 */
[----:B------:R-:W-:-:S03]  /*f7f0*/  PRMT R2, RZ, 0x7610, R2 ;  /* 0x00007610ff027816 */ /* 0x000fc60000000002 */
[----:B------:R-:W-:Y:S01]  /*f800*/  IMAD R8, R3, -0x7, R8 ;  /* 0xfffffff903087824 */ /* 0x000fe200078e0208 */
[----:B0-----:R-:W-:Y:S02]  /*f810*/  @P5 LEA R4, R5, R4, 0x18 ;  /* 0x0000000405045211 */ /* 0x001fe400078ec0ff */
[----:B------:R-:W-:Y:S02]  /*f820*/  SEL R5, RZ, 0x1, !P1 ;  /* 0x00000001ff057807 */ /* 0x000fe40004800000 */
[----:B------:R0:W-:Y:S02]  /*f830*/  @P5 SYNCS.ARRIVE.TRANS64.A1T0 RZ, [R4+URZ+0x88], RZ ;  /* 0x000088ff04ff59a7 */ /* 0x0001e4000810003f */
[----:B------:R-:W-:Y:S01]  /*f840*/  LOP3.LUT R0, R0, R5, RZ, 0x3c, !PT ;  /* 0x0000000500007212 */ /* 0x000fe200078e3cff */
[----:B------:R-:W-:-:S03]  /*f850*/  IMAD.MOV.U32 R5, RZ, RZ, -0x1 ;  /* 0xffffffffff057424 */ /* 0x000fc600078e00ff */
[----:B------:R-:W-:Y:S02]  /*f860*/  @P3 LOP3.LUT R0, R0, 0x1, R3, 0x78, !PT ;  /* 0x0000000100003812 */ /* 0x000fe400078e7803 */
[----:B---3--:R-:W-:-:S04]  /*f870*/  IADD3 R13, P1, R13, UR22, RZ ;  /* 0x000000160d0d7c10 */ /* 0x008fc8000ff3e0ff */
[----:B--2---:R-:W-:Y:S01]  /*f880*/  IADD3.X R15, R15, UR18, RZ, P1, !PT ;  /* 0x000000120f0f7c10 */ /* 0x004fe20008ffe4ff */
[----:B------:R0:W-:Y:S01]  /*f890*/  STL [R1+0x7c], R13 ;  /* 0x00007c0d01007387 */ /* 0x0001e20000100800 */
[----:B------:R-:W-:-:S03]  /*f8a0*/  ISETP.GE.U32.AND P1, PT, R13, UR8, PT ;  /* 0x000000080d007c0c */ /* 0x000fc6000bf26070 */
[----:B------:R0:W-:Y:S01]  /*f8b0*/  STL [R1+0x78], R15 ;  /* 0x0000780f01007387 */ /* 0x0001e20000100800 */
[----:B------:R-:W-:-:S13]  /*f8c0*/  ISETP.GE.U32.AND.EX P1, PT, R15, UR9, PT, P1 ;  /* 0x000000090f007c0c */ /* 0x000fda000bf26110 */
[----:B0-----:R-:W-:Y:S05]  /*f8d0*/  @P1 BRA `(.L_x_306) ;  /* 0x00000004004c1947 */ /* 0x001fea0003800000 */
[----:B------:R-:W-:Y:S01]  /*f8e0*/  ULDC.64 UR8, c[0x0][0x628] ;  /* 0x00018a0000087ab9 */ /* 0x000fe20000000a00 */
[----:B------:R-:W0:Y:S01]  /*f8f0*/  S2R R12, SR_CTAID.X ;  /* 0x00000000000c7919 */ /* 0x000e220000002500 */
[----:B------:R-:W-:Y:S01]  /*f900*/  ISETP.NE.U32.AND P1, PT, RZ, UR8, PT ;  /* 0x00000008ff007c0c */ /* 0x000fe2000bf25070 */
[----:B------:R-:W-:Y:S01]  /*f910*/  ULDC UR10, c[0x0][0x630] ;  /* 0x00018c00000a7ab9 */ /* 0x000fe20000000800 */
[----:B------:R-:W-:Y:S01]  /*f920*/  IMAD.MOV.U32 R2, RZ, RZ, R13 ;  /* 0x000000ffff027224 */ /* 0x000fe200078e000d */
[----:B------:R-:W1:Y:S01]  /*f930*/  S2R R10, SR_CTAID.Y ;  /* 0x00000000000a7919 */ /* 0x000e620000002600 */
[----:B------:R-:W-:Y:S01]  /*f940*/  ISETP.NE.AND.EX P1, PT, RZ, UR9, PT, P1 ;  /* 0x00000009ff007c0c */ /* 0x000fe2000bf25310 */
[----:B------:R-:W-:-:S12]  /*f950*/  IMAD.MOV.U32 R3, RZ, RZ, R15 ;  /* 0x000000ffff037224 */ /* 0x000fd800078e000f */
[----:B------:R-:W-:Y:S05]  /*f960*/  @!P1 BRA `(.L_x_307) ;  /* 0x0000000000289947 */ /* 0x000fea0003800000 */
[----:B------:R-:W-:Y:S02]  /*f970*/  ULDC UR7, c[0x0][0x634] ;  /* 0x00018d0000077ab9 */ /* 0x000fe40000000800 */
[----:B------:R-:W-:-:S05]  /*f980*/  IADD3 R7, P1, R13, UR7, RZ ;  /* 0x000000070d077c10 */ /* 0x000fca000ff3e0ff */
[----:B------:R-:W-:-:S04]  /*f990*/  IMAD.X R11, RZ, RZ, R15, P1 ;  /* 0x000000ffff0b7224 */ /* 0x000fc800008e060f */
[----:B------:R-:W-:-:S04]  /*f9a0*/  IMAD.WIDE.U32 R4, R11, UR8, RZ ;  /* 0x000000080b047c25 */ /* 0x000fc8000f8e00ff */
[----:B------:R-:W-:-:S04]  /*f9b0*/  IMAD.WIDE.U32 R4, P1, R7, UR9, R4 ;  /* 0x0000000907047c25 */ /* 0x000fc8000f820004 */
[----:B------:R-:W-:-:S04]  /*f9c0*/  IMAD.WIDE.U32 R6, R7, UR8, RZ ;  /* 0x0000000807067c25 */ /* 0x000fc8000f8e00ff */
[----:B------:R-:W-:Y:S01]  /*f9d0*/  IMAD.X R3, RZ, RZ, RZ, P1 ;  /* 0x000000ffff037224 */ /* 0x000fe200008e06ff */
[----:B------:R-:W-:Y:S01]  /*f9e0*/  IADD3 RZ, P1, R7, R4, RZ ;  /* 0x0000000407ff7210 */ /* 0x000fe20007f3e0ff */
[----:B------:R-:W-:-:S04]  /*f9f0*/  IMAD.MOV.U32 R2, RZ, RZ, R5 ;  /* 0x000000ffff027224 */ /* 0x000fc800078e0005 */
[----:B------:R-:W-:-:S08]  /*fa00*/  IMAD.WIDE.U32.X R2, R11, UR9, R2, P1 ;  /* 0x000000090b027c25 */ /* 0x000fd000088e0402 */
.L_x_307:
[--C-:B------:R-:W-:Y:S01]  /*fa10*/  SHF.R.U64 R11, R2, UR10, R3.reuse ;  /* 0x0000000a020b7c19 */ /* 0x100fe20008001203 */
[----:B------:R-:W-:Y:S01]  /*fa20*/  ULDC.64 UR8, c[0x0][0x620] ;  /* 0x0001880000087ab9 */ /* 0x000fe20000000a00 */
[----:B------:R-:W-:Y:S01]  /*fa30*/  SHF.R.U32.HI R2, RZ, UR10, R3 ;  /* 0x0000000aff027c19 */ /* 0x000fe20008011603 */
[----:B------:R-:W-:Y:S01]  /*fa40*/  IMAD.MOV.U32 R3, RZ, RZ, R15 ;  /* 0x000000ffff037224 */ /* 0x000fe200078e000f */
[----:B------:R-:W-:Y:S01]  /*fa50*/  IADD3 R5, P1, RZ, -R11, RZ ;  /* 0x8000000bff057210 */ /* 0x000fe20007f3e0ff */
[----:B------:R-:W-:Y:S01]  /*fa60*/  ULDC UR7, c[0x0][0x150] ;  /* 0x0000540000077ab9 */ /* 0x000fe20000000800 */
[----:B0-----:R-:W-:Y:S01]  /*fa70*/  I2FP.F32.U32 R6, R12 ;  /* 0x0000000c00067245 */ /* 0x001fe20000201000 */
[----:B------:R-:W0:Y:S01]  /*fa80*/  LDC R7, c[0x0][0x144] ;  /* 0x00005100ff077b82 */ /* 0x000e220000000800 */
[----:B------:R-:W-:Y:S01]  /*fa90*/  ULDC.64 UR10, c[0x0][0x640] ;  /* 0x00019000000a7ab9 */ /* 0x000fe20000000a00 */
[----:B------:R-:W-:Y:S01]  /*faa0*/  IMAD.X R2, RZ, RZ, ~R2, P1 ;  /* 0x000000ffff027224 */ /* 0x000fe200008e0e02 */
[----:B------:R-:W-:Y:S01]  /*fab0*/  ISETP.NE.U32.AND P1, PT, RZ, UR10, PT ;  /* 0x0000000aff007c0c */ /* 0x000fe2000bf25070 */
[----:B------:R-:W-:Y:S01]  /*fac0*/  FMUL R6, R6, UR7 ;  /* 0x0000000706067c20 */ /* 0x000fe20008400000 */
[----:B------:R-:W-:Y:S01]  /*fad0*/  ULDC UR7, c[0x0][0x618] ;  /* 0x0001860000077ab9 */ /* 0x000fe20000000800 */
[----:B------:R-:W-:Y:S01]  /*fae0*/  IMAD R4, R2, UR8, RZ ;  /* 0x0000000802047c24 */ /* 0x000fe2000f8e02ff */
[----:B------:R-:W-:Y:S01]  /*faf0*/  ISETP.NE.AND.EX P1, PT, RZ, UR11, PT, P1 ;  /* 0x0000000bff007c0c */ /* 0x000fe2000bf25310 */
[----:B------:R-:W-:Y:S01]  /*fb00*/  IMAD.MOV.U32 R2, RZ, RZ, R13 ;  /* 0x000000ffff027224 */ /* 0x000fe200078e000d */
[----:B------:R-:W2:Y:S01]  /*fb10*/  LDC R15, c[0x0][0x148] ;  /* 0x00005200ff0f7b82 */ /* 0x000ea20000000800 */
[----:B------:R-:W3:Y:S02]  /*fb20*/  F2I.U32.TRUNC.NTZ R6, R6 ;  /* 0x0000000600067305 */ /* 0x000ee4000020f000 */
[----:B------:R-:W-:Y:S01]  /*fb30*/  IMAD.WIDE.U32 R2, R5, UR8, R2 ;  /* 0x0000000805027c25 */ /* 0x000fe2000f8e0002 */
[----:B------:R-:W-:-:S03]  /*fb40*/  ULDC UR8, c[0x0][0x154] ;  /* 0x0000550000087ab9 */ /* 0x000fc60000000800 */
[----:B------:R-:W-:Y:S01]  /*fb50*/  IMAD R5, R5, UR9, R4 ;  /* 0x0000000905057c24 */ /* 0x000fe2000f8e0204 */
[----:B------:R-:W-:-:S03]  /*fb60*/  ULDC UR9, c[0x0][0x608] ;  /* 0x0001820000097ab9 */ /* 0x000fc60000000800 */
[----:B------:R-:W-:-:S05]  /*fb70*/  IMAD.IADD R3, R3, 0x1, R5 ;  /* 0x0000000103037824 */ /* 0x000fca00078e0205 */
[----:B------:R-:W-:Y:S01]  /*fb80*/  SHF.R.U64 R13, R2, UR7, R3 ;  /* 0x00000007020d7c19 */ /* 0x000fe20008001203 */
[----:B---3--:R-:W-:Y:S01]  /*fb90*/  IMAD.MOV R6, RZ, RZ, -R6 ;  /* 0x000000ffff067224 */ /* 0x008fe200078e0a06 */
[----:B-1----:R-:W-:-:S03]  /*fba0*/  I2FP.F32.U32 R2, R10 ;  /* 0x0000000a00027245 */ /* 0x002fc60000201000 */
[----:B0-----:R-:W-:Y:S02]  /*fbb0*/  IMAD R19, R7, R6, R12 ;  /* 0x0000000607137224 */ /* 0x001fe400078e020c */
[----:B------:R-:W-:Y:S01]  /*fbc0*/  FMUL R4, R2, UR8 ;  /* 0x0000000802047c20 */ /* 0x000fe20008400000 */
[----:B------:R-:W-:Y:S01]  /*fbd0*/  SHF.R.U32.HI R2, RZ, UR7, R3 ;  /* 0x00000007ff027c19 */ /* 0x000fe20008011603 */
[----:B------:R-:W-:Y:S02]  /*fbe0*/  ULDC UR7, c[0x0][0x658] ;  /* 0x0001960000077ab9 */ /* 0x000fe40000000800 */
[----:B------:R0:W1:Y:S01]  /*fbf0*/  F2I.U32.TRUNC.NTZ R18, R4 ;  /* 0x0000000400127305 */ /* 0x000062000020f000 */
[--C-:B------:R-:W-:Y:S02]  /*fc00*/  SHF.R.U64 R16, R13, UR9, R2.reuse ;  /* 0x000000090d107c19 */ /* 0x100fe40008001202 */
[----:B------:R-:W-:-:S04]  /*fc10*/  SHF.R.U32.HI R3, RZ, UR9, R2 ;  /* 0x00000009ff037c19 */ /* 0x000fc80008011602 */
[--C-:B------:R-:W-:Y:S02]  /*fc20*/  SHF.R.U64 R14, R16, UR7, R3.reuse ;  /* 0x00000007100e7c19 */ /* 0x100fe40008001203 */
[----:B------:R-:W-:-:S03]  /*fc30*/  SHF.R.U32.HI R3, RZ, UR7, R3 ;  /* 0x00000007ff037c19 */ /* 0x000fc60008011603 */
[----:B------:R-:W-:Y:S01]  /*fc40*/  IMAD.MOV.U32 R2, RZ, RZ, R14 ;  /* 0x000000ffff027224 */ /* 0x000fe200078e000e */
[----:B0-2---:R-:W-:Y:S06]  /*fc50*/  @!P1 BRA `(.L_x_308) ;  /* 0x0000000000289947 */ /* 0x005fec0003800000 */
        /* <DEDUP_REMOVED lines=10> */
.L_x_308:
[----:B------:R-:W-:Y:S01]  /*fd00*/  ULDC UR7, c[0x0][0x648] ;  /* 0x0001920000077ab9 */ /* 0x000fe20000000800 */
[----:B-1----:R-:W-:Y:S01]  /*fd10*/  IMAD.MOV R18, RZ, RZ, -R18 ;  /* 0x000000ffff127224 */ /* 0x002fe200078e0a12 */
[----:B------:R-:W-:Y:S01]  /*fd20*/  SHF.R.U64 R3, R2, UR7, R3 ;  /* 0x0000000702037c19 */ /* 0x000fe20008001203 */
[----:B------:R-:W-:Y:S01]  /*fd30*/  ULDC UR7, c[0x0][0x638] ;  /* 0x00018e0000077ab9 */ /* 0x000fe20000000800 */
[----:B------:R-:W-:Y:S01]  /*fd40*/  LOP3.LUT R2, R16, UR6, RZ, 0xc0, !PT ;  /* 0x0000000610027c12 */ /* 0x000fe2000f8ec0ff */
[----:B------:R-:W-:Y:S01]  /*fd50*/  @P4 IMAD R19, R15, R18, R10 ;  /* 0x000000120f134224 */ /* 0x000fe200078e020a */
[----:B------:R-:W-:Y:S01]  /*fd60*/  LOP3.LUT R13, R13, UR4, RZ, 0xc0, !PT ;  /* 0x000000040d0d7c12 */ /* 0x000fe2000f8ec0ff */
[----:B------:R-:W-:Y:S01]  /*fd70*/  IMAD.MOV R5, RZ, RZ, -R3 ;  /* 0x000000ffff057224 */ /* 0x000fe200078e0a03 */
[----:B------:R-:W-:Y:S01]  /*fd80*/  ULDC UR8, c[0x0][0x610] ;  /* 0x0001840000087ab9 */ /* 0x000fe20000000800 */
[----:B------:R-:W-:Y:S02]  /*fd90*/  IMAD R2, R3, UR5, R2 ;  /* 0x0000000503027c24 */ /* 0x000fe4000f8e0202 */
[----:B------:R-:W-:Y:S01]  /*fda0*/  IMAD R14, R5, UR7, R14 ;  /* 0x00000007050e7c24 */ /* 0x000fe2000f8e020e */
[----:B------:R-:W-:Y:S01]  /*fdb0*/  ULDC UR7, c[0x0][0x600] ;  /* 0x0001800000077ab9 */ /* 0x000fe20000000800 */
[----:B------:R-:W-:-:S02]  /*fdc0*/  IMAD R5, R2, UR8, R19 ;  /* 0x0000000802057c24 */ /* 0x000fc4000f8e0213 */
[----:B------:R-:W-:Y:S02]  /*fdd0*/  IMAD R14, R14, UR7, R13 ;  /* 0x000000070e0e7c24 */ /* 0x000fe4000f8e020d */
[----:B------:R-:W-:-:S03]  /*fde0*/  IMAD.MOV.U32 R2, RZ, RZ, 0x1 ;  /* 0x00000001ff027424 */ /* 0x000fc600078e00ff */
[----:B------:R-:W-:Y:S02]  /*fdf0*/  SEL R6, R14, R5, !P4 ;  /* 0x000000050e067207 */ /* 0x000fe40006000000 */
[----:B------:R-:W-:-:S07]  /*fe00*/  SEL R5, R5, R14, !P4 ;  /* 0x0000000e05057207 */ /* 0x000fce0006000000 */
.L_x_306:
[----:B------:R-:W-:Y:S05]  /*fe10*/  BSYNC B1 ;  /* 0x0000000000017941 */ /* 0x000fea0003800000 */
.L_x_305:
[----:B------:R-:W-:-:S13]  /*fe20*/  LOP3.LUT P1, RZ, R2, 0xff, RZ, 0xc0, !PT ;  /* 0x000000ff02ff7812 */ /* 0x000fda000782c0ff */
[----:B------:R-:W-:Y:S05]  /*fe30*/  @P1 BRA `(.L_x_309) ;  /* 0xfffffff400281947 */ /* 0x000fea000383ffff */
[----:B------:R-:W-:Y:S05]  /*fe40*/  BSYNC B0 ;  /* 0x0000000000007941 */ /* 0x000fea0003800000 */
.L_x_297:
[----:B------:R-:W-:-:S03]  /*fe50*/  UMOV UR7, 0xffffffff ;  /* 0xffffffff00077882 */ /* 0x000fc60000000000 */
[----:B------:R-:W-:Y:S05]  /*fe60*/  BRA.DIV UR7, `(.L_x_310) ;  /* 0x0000000607947947 */ /* 0x000fea000b800000 */
[----:B------:R-:W-:-:S13]  /*fe70*/  ELECT P0, URZ, PT ;  /* 0x00000000003f782f */ /* 0x000fda0003800000 */
.L_x_327:
[----:B------:R-:W-:Y:S04]  /*fe80*/  BSSY B0, `(.L_x_311) ;  /* 0x0000047000007945 */ /* 0x000fe80003800000 */
[----:B------:R-:W-:Y:S05]  /*fe90*/  @!P0 BRA `(.L_x_312) ;  /* 0x0000000400148947 */ /* 0x000fea0003800000 */
[----:B------:R-:W-:-:S04]  /*fea0*/  ULOP3.LUT UR7, UR13, 0x2, URZ, 0xfc, !UPT ;  /* 0x000000020d077892 */ /* 0x000fc8000f8efc3f */
[----:B------:R-:W-:-:S06]  /*feb0*/  UISETP.NE.AND UP0, UPT, UR7, 0x3, UPT ;  /* 0x000000030700788c */ /* 0x000fcc000bf05270 */
[----:B------:R-:W-:-:S13]  /*fec0*/  PLOP3.LUT P0, PT, PT, PT, UP0, 0x80, 0x0 ;  /* 0x000000000000781c */ /* 0x000fda0003f0f008 */
[----:B------:R-:W-:Y:S05]  /*fed0*/  @!P0 BRA `(.L_x_313) ;  /* 0x0000000000048947 */ /* 0x000fea0003800000 */
[----:B------:R-:W-:Y:S01]  /*fee0*/  BPT.TRAP 0x1 ;  /* 0x000000040000795c */ /* 0x000fe20000300000 */
.L_x_313:
[----:B------:R-:W0:Y:S01]  /*fef0*/  S2R R3, SR_CgaCtaId ;  /* 0x0000000000037919 */ /* 0x000e220000008800 */
[----:B------:R-:W-:-:S04]  /*ff00*/  MOV R2, 0x400 ;  /* 0x0000040000027802 */ /* 0x000fc80000000f00 */
[----:B0-----:R-:W-:Y:S02]  /*ff10*/  LEA R3, R3, R2, 0x18 ;  /* 0x0000000203037211 */ /* 0x001fe400078ec0ff */
[----:B------:R-:W-:-:S03]  /*ff20*/  SHF.L.U32 R2, R0, 0x1f, RZ ;  /* 0x0000001f00027819 */ /* 0x000fc600000006ff */
[----:B------:R-:W-:-:S04]  /*ff30*/  VIADD R3, R3, 0x38 ;  /* 0x0000003803037836 */ /* 0x000fc80000000000 */
[C---:B------:R-:W-:Y:S02]  /*ff40*/  IMAD R7, R8.reuse, 0x8, R3 ;  /* 0x0000000808077824 */ /* 0x040fe400078e0203 */
[----:B------:R-:W-:Y:S02]  /*ff50*/  VIADD R8, R8, 0x1 ;  /* 0x0000000108087836 */ /* 0x000fe40000000000 */
[----:B------:R-:W0:Y:S03]  /*ff60*/  SYNCS.PHASECHK.TRANS64.TRYWAIT P0, [R7+URZ], R2 ;  /* 0x00000002070075a7 */ /* 0x000e26000800017f */
[----:B------:R-:W-:-:S04]  /*ff70*/  ISETP.NE.AND P1, PT, R8, 0x7, PT ;  /* 0x000000070800780c */ /* 0x000fc80003f25270 */
[----:B------:R-:W-:Y:S02]  /*ff80*/  SEL R5, RZ, 0x1, P1 ;  /* 0x00000001ff057807 */ /* 0x000fe40000800000 */
[----:B------:R-:W-:Y:S02]  /*ff90*/  SEL R8, R8, RZ, P1 ;  /* 0x000000ff08087207 */ /* 0x000fe40000800000 */
[----:B------:R-:W-:-:S03]  /*ffa0*/  LOP3.LUT R5, R0, R5, RZ, 0x3c, !PT ;  /* 0x0000000500057212 */ /* 0x000fc600078e3cff */
[----:B------:R-:W-:Y:S01]  /*ffb0*/  IMAD R9, R8, 0x8, R3 ;  /* 0x0000000808097824 */ /* 0x000fe200078e0203 */
[----:B------:R-:W-:Y:S01]  /*ffc0*/  SHF.L.U32 R4, R5, 0x1f, RZ ;  /* 0x0000001f05047819 */ /* 0x000fe200000006ff */
[----:B0-----:R-:W-:Y:S06]  /*ffd0*/  @!P0 BRA `(.L_x_314) ;  /* 0x00000004005c8947 */ /* 0x001fec0003800000 */
.L_x_328:
[----:B------:R-:W1:Y:S01]  /*ffe0*/  SYNCS.PHASECHK.TRANS64.TRYWAIT P0, [R9+URZ], R4 ;  /* 0x00000004090075a7 */ /* 0x000e62000800017f */
[----:B------:R-:W-:-:S05]  /*fff0*/  VIADD R0, R8, 0x1 ;  /* 0x0000000108007836 */ /* 0x000fca0000000000 */
[----:B------:R-:W-:-:S04]  /*10000*/  ISETP.NE.AND P1, PT, R0, 0x7, PT ;  /* 0x000000070000780c */ /* 0x000fc80003f25270 */
[----:B0-----:R-:W-:Y:S02]  /*10010*/  SEL R2, RZ, 0x1, P1 ;  /* 0x00000001ff027807 */ /* 0x001fe40000800000 */
[----:B------:R-:W-:Y:S02]  /*10020*/  SEL R0, R0, RZ, P1 ;  /* 0x000000ff00007207 */ /* 0x000fe40000800000 */
[----:B------:R-:W-:-:S03]  /*10030*/  LOP3.LUT R7, R5, R2, RZ, 0x3c, !PT ;  /* 0x0000000205077212 */ /* 0x000fc600078e3cff */
[----:B------:R-:W-:Y:S01]  /*10040*/  IMAD R6, R0, 0x8, R3 ;  /* 0x0000000800067824 */ /* 0x000fe200078e0203 */
[----:B------:R-:W-:Y:S01]  /*10050*/  SHF.L.U32 R5, R7, 0x1f, RZ ;  /* 0x0000001f07057819 */ /* 0x000fe200000006ff */
[----:B-1----:R-:W-:Y:S06]  /*10060*/  @!P0 BRA `(.L_x_315) ;  /* 0x00000004004c8947 */ /* 0x002fec0003800000 */
.L_x_329:
[----:B------:R-:W1:Y:S01]  /*10070*/  SYNCS.PHASECHK.TRANS64.TRYWAIT P0, [R6+URZ], R5 ;  /* 0x00000005060075a7 */ /* 0x000e62000800017f */
[----:B------:R-:W-:-:S05]  /*10080*/  VIADD R0, R0, 0x1 ;  /* 0x0000000100007836 */ /* 0x000fca0000000000 */
[----:B------:R-:W-:-:S04]  /*10090*/  ISETP.NE.AND P1, PT, R0, 0x7, PT ;  /* 0x000000070000780c */ /* 0x000fc80003f25270 */
[----:B------:R-:W-:Y:S02]  /*100a0*/  SEL R2, RZ, 0x1, P1 ;  /* 0x00000001ff027807 */ /* 0x000fe40000800000 */
[----:B------:R-:W-:Y:S02]  /*100b0*/  SEL R0, R0, RZ, P1 ;  /* 0x000000ff00007207 */ /* 0x000fe40000800000 */
[----:B------:R-:W-:-:S03]  /*100c0*/  LOP3.LUT R7, R7, R2, RZ, 0x3c, !PT ;  /* 0x0000000207077212 */ /* 0x000fc600078e3cff */
[----:B0-----:R-:W-:Y:S01]  /*100d0*/  IMAD R9, R0, 0x8, R3 ;  /* 0x0000000800097824 */ /* 0x001fe200078e0203 */
[----:B------:R-:W-:Y:S01]  /*100e0*/  SHF.L.U32 R4, R7, 0x1f, RZ ;  /* 0x0000001f07047819 */ /* 0x000fe200000006ff */
[----:B-1----:R-:W-:Y:S06]  /*100f0*/  @!P0 BRA `(.L_x_316) ;  /* 0x00000004003c8947 */ /* 0x002fec0003800000 */
.L_x_330:
        /* <DEDUP_REMOVED lines=9> */
.L_x_331:
        /* <DEDUP_REMOVED lines=9> */
.L_x_332:
[----:B------:R-:W1:Y:S01]  /*10220*/  SYNCS.PHASECHK.TRANS64.TRYWAIT P0, [R9+URZ], R4 ;  /* 0x00000004090075a7 */ /* 0x000e62000800017f */
[----:B------:R-:W-:-:S05]  /*10230*/  VIADD R0, R0, 0x1 ;  /* 0x0000000100007836 */ /* 0x000fca0000000000 */
[----:B------:R-:W-:-:S04]  /*10240*/  ISETP.NE.AND P1, PT, R0, 0x7, PT ;  /* 0x000000070000780c */ /* 0x000fc80003f25270 */
[----:B------:R-:W-:Y:S02]  /*10250*/  SEL R2, RZ, 0x1, P1 ;  /* 0x00000001ff027807 */ /* 0x000fe40000800000 */
[----:B------:R-:W-:Y:S02]  /*10260*/  SEL R0, R0, RZ, P1 ;  /* 0x000000ff00007207 */ /* 0x000fe40000800000 */
[----:B------:R-:W-:Y:S01]  /*10270*/  LOP3.LUT R2, R7, R2, RZ, 0x3c, !PT ;  /* 0x0000000207027212 */ /* 0x000fe200078e3cff */
[----:B-1----:R-:W-:Y:S06]  /*10280*/  @!P0 BRA `(.L_x_319) ;  /* 0x0000000400148947 */ /* 0x002fec0003800000 */
.L_x_333:
[----:B------:R-:W-:Y:S01]  /*10290*/  IMAD R3, R0, 0x8, R3 ;  /* 0x0000000800037824 */ /* 0x000fe200078e0203 */
[----:B------:R-:W-:-:S07]  /*102a0*/  SHF.L.U32 R0, R2, 0x1f, RZ ;  /* 0x0000001f02007819 */ /* 0x000fce00000006ff */
.L_x_320:
[----:B--2---:R2:W3:Y:S02]  /*102b0*/  SYNCS.PHASECHK.TRANS64.TRYWAIT P0, [R3+URZ], R0 ;  /* 0x00000000030075a7 */ /* 0x0044e4000800017f */
[----:B---3--:R-:W-:Y:S05]  /*102c0*/  @!P0 NANOSLEEP.SYNCS 0x989680 ;  /* 0x009896800000895d */ /* 0x008fea0003900000 */
[----:B------:R-:W3:Y:S02]  /*102d0*/  @!P0 SYNCS.PHASECHK.TRANS64 P0, [R3+URZ], R0 ;  /* 0x00000000030085a7 */ /* 0x000ee4000800007f */
[----:B---3--:R-:W-:Y:S05]  /*102e0*/  @!P0 BRA `(.L_x_320) ;  /* 0xfffffffc00f08947 */ /* 0x008fea000383ffff */
.L_x_312:
[----:B------:R-:W-:Y:S05]  /*102f0*/  BSYNC B0 ;  /* 0x0000000000007941 */ /* 0x000fea0003800000 */
.L_x_311:
[----:B------:R-:W-:Y:S05]  /*10300*/  EXIT ;  /* 0x000000000000794d */ /* 0x000fea0003800000 */
.L_x_17:
[----:B-1----:R-:W-:-:S04]  /*10310*/  IMAD.U32 R3, RZ, RZ, UR7 ;  /* 0x00000007ff037e24 */ /* 0x002fc8000f8e00ff */
[----:B------:R1:W3:Y:S03]  /*10320*/  SYNCS.PHASECHK.TRANS64.TRYWAIT P0, [R3+URZ], R0 ;  /* 0x00000000030075a7 */ /* 0x0002e6000800017f */
[----:B---3--:R-:W-:Y:S05]  /*10330*/  @!P0 NANOSLEEP.SYNCS 0x989680 ;  /* 0x009896800000895d */ /* 0x008fea0003900000 */
[----:B------:R-:W3:Y:S02]  /*10340*/  @!P0 SYNCS.PHASECHK.TRANS64 P0, [R3+URZ], R0 ;  /* 0x00000000030085a7 */ /* 0x000ee4000800007f */
[----:B---3--:R-:W-:Y:S05]  /*10350*/  @!P0 BRA `(.L_x_17) ;  /* 0xfffffffc00ec8947 */ /* 0x008fea000383ffff */
[----:B------:R-:W-:Y:S05]  /*10360*/  BRA `(.L_x_16) ;  /* 0xffffff18001c7947 */ /* 0x000fea000383ffff */
.L_x_23:
[----:B-----5:R1:W-:Y:S02]  /*10370*/  STL [R1+0x88], R0 ;  /* 0x0000880001007387 */ /* 0x0203e40000100800 */
[----:B-1----:R-:W-:-:S04]  /*10380*/  IMAD.U32 R0, RZ, RZ, UR9 ;  /* 0x00000009ff007e24 */ /* 0x002fc8000f8e00ff */
[----:B------:R1:W4:Y:S03]  /*10390*/  SYNCS.PHASECHK.TRANS64.TRYWAIT P0, [R0+URZ], R229 ;  /* 0x000000e5000075a7 */ /* 0x000326000800017f */
[----:B----4-:R-:W-:Y:S05]  /*103a0*/  @!P0 NANOSLEEP.SYNCS 0x989680 ;  /* 0x009896800000895d */ /* 0x010fea0003900000 */
[----:B------:R1:W4:Y:S02]  /*103b0*/  @!P0 SYNCS.PHASECHK.TRANS64 P0, [R0+URZ], R229 ;  /* 0x000000e5000085a7 */ /* 0x000324000800007f */
[----:B-1----:R1:W5:Y:S02]  /*103c0*/  LDL.LU R0, [R1+0x88] ;  /* 0x0000880001007983 */ /* 0x0023640000300800 */
[----:B-1--4-:R-:W-:Y:S05]  /*103d0*/  @!P0 BRA `(.L_x_23) ;  /* 0xfffffffc00e48947 */ /* 0x012fea000383ffff */
[----:B------:R-:W-:Y:S05]  /*103e0*/  BRA `(.L_x_22) ;  /* 0xffffff2800807947 */ /* 0x000fea000383ffff */
.L_x_298:
[----:B------:R-:W-:Y:S01]  /*103f0*/  BSSY B1, `(.L_x_321) ;  /* 0x0000006000017945 */ /* 0x000fe20003800000 */
[----:B------:R-:W-:-:S07]  /*10400*/  IMAD.MOV.U32 R2, RZ, RZ, -0x1 ;  /* 0xffffffffff027424 */ /* 0x000fce00078e00ff */
[----:B------:R-:W-:Y:S05]  /*10410*/  WARPSYNC.COLLECTIVE R2, `(.L_x_322) ;  /* 0x00000000020c7348 */ /* 0x000fea0003c00000 */
[----:B------:R-:W-:Y:S02]  /*10420*/  ELECT P1, UR62, PT ;  /* 0x00000000003e782f */ /* 0x000fe40003820000 */
[----:B------:R-:W-:Y:S01]  /*10430*/  MOV R2, UR62 ;  /* 0x0000003e00027c02 */ /* 0x000fe20008000f00 */
[----:B------:R-:W-:Y:S10]  /*10440*/  ENDCOLLECTIVE ;  /* 0x000000000000791b */ /* 0x000ff40003800000 */
.L_x_322:
[----:B------:R-:W-:Y:S05]  /*10450*/  BSYNC B1 ;  /* 0x0000000000017941 */ /* 0x000fea0003800000 */
.L_x_321:
[----:B------:R-:W-:Y:S05]  /*10460*/  BRA `(.L_x_323) ;  /* 0xffffffec00a87947 */ /* 0x000fea000383ffff */
.L_x_301:
[----:B-1----:R1:W2:Y:S02]  /*10470*/  SYNCS.PHASECHK.TRANS64.TRYWAIT P1, [R13+URZ+0x38], R4 ;  /* 0x000038040d0075a7 */ /* 0x0022a4000802017f */
[----:B--2---:R-:W-:Y:S05]  /*10480*/  @!P1 NANOSLEEP.SYNCS 0x989680 ;  /* 0x009896800000995d */ /* 0x004fea0003900000 */
[----:B------:R-:W2:Y:S02]  /*10490*/  @!P1 SYNCS.PHASECHK.TRANS64 P1, [R13+URZ+0x38], R4 ;  /* 0x000038040d0095a7 */ /* 0x000ea4000802007f */
[----:B--2---:R-:W-:Y:S05]  /*104a0*/  @!P1 BRA `(.L_x_301) ;  /* 0xfffffffc00f09947 */ /* 0x004fea000383ffff */
[----:B------:R-:W-:Y:S05]  /*104b0*/  BRA `(.L_x_324) ;  /* 0xffffffec00dc7947 */ /* 0x000fea000383ffff */
.L_x_310:
[----:B------:R-:W-:Y:S01]  /*104c0*/  BSSY B0, `(.L_x_325) ;  /* 0x0000006000007945 */ /* 0x000fe20003800000 */
[----:B------:R-:W-:-:S07]  /*104d0*/  IMAD.MOV.U32 R2, RZ, RZ, -0x1 ;  /* 0xffffffffff027424 */ /* 0x000fce00078e00ff */
[----:B------:R-:W-:Y:S05]  /*104e0*/  WARPSYNC.COLLECTIVE R2, `(.L_x_326) ;  /* 0x00000000020c7348 */ /* 0x000fea0003c00000 */
[----:B------:R-:W-:Y:S02]  /*104f0*/  ELECT P1, UR62, PT ;  /* 0x00000000003e782f */ /* 0x000fe40003820000 */
[----:B------:R-:W-:Y:S01]  /*10500*/  MOV R2, UR62 ;  /* 0x0000003e00027c02 */ /* 0x000fe20008000f00 */
[----:B------:R-:W-:Y:S10]  /*10510*/  ENDCOLLECTIVE ;  /* 0x000000000000791b */ /* 0x000ff40003800000 */
.L_x_326:
[----:B------:R-:W-:Y:S05]  /*10520*/  BSYNC B0 ;  /* 0x0000000000007941 */ /* 0x000fea0003800000 */
.L_x_325:
[----:B------:R-:W-:Y:S01]  /*10530*/  PLOP3.LUT P0, PT, P1, PT, PT, 0x80, 0x0 ;  /* 0x000000000000781c */ /* 0x000fe20000f0f070 */
[----:B------:R-:W-:-:S12]  /*10540*/  BRA `(.L_x_327) ;  /* 0xfffffff8004c7947 */ /* 0x000fd8000383ffff */
.L_x_314:
[----:B0-----:R0:W1:Y:S02]  /*10550*/  SYNCS.PHASECHK.TRANS64.TRYWAIT P0, [R7+URZ], R2 ;  /* 0x00000002070075a7 */ /* 0x001064000800017f */
[----:B-1----:R-:W-:Y:S05]  /*10560*/  @!P0 NANOSLEEP.SYNCS 0x989680 ;  /* 0x009896800000895d */ /* 0x002fea0003900000 */
[----:B------:R-:W1:Y:S02]  /*10570*/  @!P0 SYNCS.PHASECHK.TRANS64 P0, [R7+URZ], R2 ;  /* 0x00000002070085a7 */ /* 0x000e64000800007f */
[----:B-1----:R-:W-:Y:S05]  /*10580*/  @!P0 BRA `(.L_x_314) ;  /* 0xfffffffc00f08947 */ /* 0x002fea000383ffff */
[----:B------:R-:W-:Y:S05]  /*10590*/  BRA `(.L_x_328) ;  /* 0xfffffff800907947 */ /* 0x000fea000383ffff */
.L_x_315:
[----:B0-----:R0:W1:Y:S02]  /*105a0*/  SYNCS.PHASECHK.TRANS64.TRYWAIT P0, [R9+URZ], R4 ;  /* 0x00000004090075a7 */ /* 0x001064000800017f */
[----:B-1----:R-:W-:Y:S05]  /*105b0*/  @!P0 NANOSLEEP.SYNCS 0x989680 ;  /* 0x009896800000895d */ /* 0x002fea0003900000 */
[----:B------:R-:W1:Y:S02]  /*105c0*/  @!P0 SYNCS.PHASECHK.TRANS64 P0, [R9+URZ], R4 ;  /* 0x00000004090085a7 */ /* 0x000e64000800007f */
[----:B-1----:R-:W-:Y:S05]  /*105d0*/  @!P0 BRA `(.L_x_315) ;  /* 0xfffffffc00f08947 */ /* 0x002fea000383ffff */
[----:B------:R-:W-:Y:S05]  /*105e0*/  BRA `(.L_x_329) ;  /* 0xfffffff800a07947 */ /* 0x000fea000383ffff */
.L_x_316:
[----:B0-----:R0:W1:Y:S02]  /*105f0*/  SYNCS.PHASECHK.TRANS64.TRYWAIT P0, [R6+URZ], R5 ;  /* 0x00000005060075a7 */ /* 0x001064000800017f */
[----:B-1----:R-:W-:Y:S05]  /*10600*/  @!P0 NANOSLEEP.SYNCS 0x989680 ;  /* 0x009896800000895d */ /* 0x002fea0003900000 */
[----:B------:R-:W1:Y:S02]  /*10610*/  @!P0 SYNCS.PHASECHK.TRANS64 P0, [R6+URZ], R5 ;  /* 0x00000005060085a7 */ /* 0x000e64000800007f */
[----:B-1----:R-:W-:Y:S05]  /*10620*/  @!P0 BRA `(.L_x_316) ;  /* 0xfffffffc00f08947 */ /* 0x002fea000383ffff */
[----:B------:R-:W-:Y:S05]  /*10630*/  BRA `(.L_x_330) ;  /* 0xfffffff800b07947 */ /* 0x000fea000383ffff */
.L_x_317:
[----:B0-----:R0:W1:Y:S02]  /*10640*/  SYNCS.PHASECHK.TRANS64.TRYWAIT P0, [R9+URZ], R4 ;  /* 0x00000004090075a7 */ /* 0x001064000800017f */
[----:B-1----:R-:W-:Y:S05]  /*10650*/  @!P0 NANOSLEEP.SYNCS 0x989680 ;  /* 0x009896800000895d */ /* 0x002fea0003900000 */
[----:B------:R-:W1:Y:S02]  /*10660*/  @!P0 SYNCS.PHASECHK.TRANS64 P0, [R9+URZ], R4 ;  /* 0x00000004090085a7 */ /* 0x000e64000800007f */
[----:B-1----:R-:W-:Y:S05]  /*10670*/  @!P0 BRA `(.L_x_317) ;  /* 0xfffffffc00f08947 */ /* 0x002fea000383ffff */
[----:B------:R-:W-:Y:S05]  /*10680*/  BRA `(.L_x_331) ;  /* 0xfffffff800c07947 */ /* 0x000fea000383ffff */
.L_x_318:
[----:B0-----:R0:W1:Y:S02]  /*10690*/  SYNCS.PHASECHK.TRANS64.TRYWAIT P0, [R6+URZ], R5 ;  /* 0x00000005060075a7 */ /* 0x001064000800017f */
[----:B-1----:R-:W-:Y:S05]  /*106a0*/  @!P0 NANOSLEEP.SYNCS 0x989680 ;  /* 0x009896800000895d */ /* 0x002fea0003900000 */
[----:B------:R-:W1:Y:S02]  /*106b0*/  @!P0 SYNCS.PHASECHK.TRANS64 P0, [R6+URZ], R5 ;  /* 0x00000005060085a7 */ /* 0x000e64000800007f */
[----:B-1----:R-:W-:Y:S05]  /*106c0*/  @!P0 BRA `(.L_x_318) ;  /* 0xfffffffc00f08947 */ /* 0x002fea000383ffff */
[----:B------:R-:W-:Y:S05]  /*106d0*/  BRA `(.L_x_332) ;  /* 0xfffffff800d07947 */ /* 0x000fea000383ffff */
.L_x_319:
[----:B-1----:R1:W2:Y:S02]  /*106e0*/  SYNCS.PHASECHK.TRANS64.TRYWAIT P0, [R9+URZ], R4 ;  /* 0x00000004090075a7 */ /* 0x0022a4000800017f */
[----:B--2---:R-:W-:Y:S05]  /*106f0*/  @!P0 NANOSLEEP.SYNCS 0x989680 ;  /* 0x009896800000895d */ /* 0x004fea0003900000 */
[----:B------:R-:W2:Y:S02]  /*10700*/  @!P0 SYNCS.PHASECHK.TRANS64 P0, [R9+URZ], R4 ;  /* 0x00000004090085a7 */ /* 0x000ea4000800007f */
[----:B--2---:R-:W-:Y:S05]  /*10710*/  @!P0 BRA `(.L_x_319) ;  /* 0xfffffffc00f08947 */ /* 0x004fea000383ffff */
[----:B------:R-:W-:Y:S05]  /*10720*/  BRA `(.L_x_333) ;  /* 0xfffffff800d87947 */ /* 0x000fea000383ffff */
.L_x_334:
[----:B------:R-:W-:-:S00]  /*10730*/  BRA `(.L_x_334) ;  /* 0xfffffffc00fc7947 */ /* 0x000fc0000383ffff */
[----:B------:R-:W-:-:S00]  /*10740*/  NOP ;  /* 0x0000000000007918 */ /* 0x000fc00000000000 */
        /* <DEDUP_REMOVED lines=11> */
.L_x_335:


//--------------------- .nv.shared._ZN7cutlass13device_kernelINS_4gemm6kernel13GemmUniversalIN4cute5tupleIJiiiiEEENS1_10collective13CollectiveMmaINS1_37MainloopSm90TmaGmmaWarpSpecializedFP8ILi7ENS5_IJNS4_1CILi1EEESB_SB_EEENS1_35KernelTmaWarpSpecializedCooperativeEEENS5_IJNSA_ILi256EEENSA_ILi128EEENSA_ILi32EEEEEENS_12float_e5m2_tENS5_IJlSB_lEEESJ_SK_NS4_8TiledMMAINS4_8MMA_AtomIJNS4_4SM904GMMA31MMA_64x128x32_F32E5M2E5M2_SS_TNILNSO_7ScaleInE1ELSQ_1EEEEEENS4_6LayoutINS5_IJNSA_ILi2EEESB_SB_EEENS5_IJSB_NSA_ILi0EEESW_EEEEENS5_IJNS4_10UnderscoreESZ_SZ_EEEEENS4_13SM90_TMA_LOADENS4_14ComposedLayoutINS4_7SwizzleILi1ELi4ELi3EEENS4_18smem_ptr_flag_bitsILi8EEENST_INS5_IJNSA_ILi8EEESH_EEENS5_IJSH_SB_EEEEEEEvNS4_8identityES12_S1C_vS1D_EENS_8epilogue10collective6detail29Sm90TmaWarpSpecializedAdapterINS1G_15DefaultEpilogueISJ_SK_SK_NS1F_6thread17LinearCombinationISJ_Li1EffLNS1K_9ScaleType4KindE0ELNS_15FloatRoundStyleE2ESJ_EENS1_15EpilogueDefaultEEEEEvvEEEEvNT_6ParamsE --------------------------
	.section	.nv.shared._ZN7cutlass13device_kernelINS_4gemm6kernel13GemmUniversalIN4cute5tupleIJiiiiEEENS1_10collective13CollectiveMmaINS1_37MainloopSm90TmaGmmaWarpSpecializedFP8ILi7ENS5_IJNS4_1CILi1EEESB_SB_EEENS1_35KernelTmaWarpSpecializedCooperativeEEENS5_IJNSA_ILi256EEENSA_ILi128EEENSA_ILi32EEEEEENS_12float_e5m2_tENS5_IJlSB_lEEESJ_SK_NS4_8TiledMMAINS4_8MMA_AtomIJNS4_4SM904GMMA31MMA_64x128x32_F32E5M2E5M2_SS_TNILNSO_7ScaleInE1ELSQ_1EEEEEENS4_6LayoutINS5_IJNSA_ILi2EEESB_SB_EEENS5_IJSB_NSA_ILi0EEESW_EEEEENS5_IJNS4_10UnderscoreESZ_SZ_EEEEENS4_13SM90_TMA_LOADENS4_14ComposedLayoutINS4_7SwizzleILi1ELi4ELi3EEENS4_18smem_ptr_flag_bitsILi8EEENST_INS5_IJNSA_ILi8EEESH_EEENS5_IJSH_SB_EEEEEEEvNS4_8identityES12_S1C_vS1D_EENS_8epilogue10collective6detail29Sm90TmaWarpSpecializedAdapterINS1G_15DefaultEpilogueISJ_SK_SK_NS1F_6thread17LinearCombinationISJ_Li1EffLNS1K_9ScaleType4KindE0ELNS_15FloatRoundStyleE2ESJ_EENS1_15EpilogueDefaultEEEEEvvEEEEvNT_6ParamsE,"aw",@nobits
	.sectionflags	@""
	.align	16
	.zero		1024


//--------------------- .nv.shared.reserved.0     --------------------------
	.section	.nv.shared.reserved.0,"aw",@nobits
	.weak		__nv_reservedSMEM_offset_0_alias
	.size		__nv_reservedSMEM_offset_0_alias, 0, 0
	.other		__nv_reservedSMEM_offset_0_alias,@"STO_CUDA_RESERVED_SHARED STV_DEFAULT"
__nv_reservedSMEM_offset_0_alias:
	.zero		0


//--------------------- .nv.global                --------------------------
	.section	.nv.global,"aw",@nobits
.nv.global:
	.type		_ZN40_INTERNAL_6ec0c16e_4_k_cu_cdc42dcd_251214cute1_E,@object
	.size		_ZN40_INTERNAL_6ec0c16e_4_k_cu_cdc42dcd_251214cute1_E,(_ZN40_INTERNAL_6ec0c16e_4_k_cu_cdc42dcd_251214cuda3std3__45__cpo6cbeginE - _ZN40_INTERNAL_6ec0c16e_4_k_cu_cdc42dcd_251214cute1_E)
_ZN40_INTERNAL_6ec0c16e_4_k_cu_cdc42dcd_251214cute1_E:
	.zero		1
	.type		_ZN40_INTERNAL_6ec0c16e_4_k_cu_cdc42dcd_251214cuda3std3__45__cpo6cbeginE,@object
	.size		_ZN40_INTERNAL_6ec0c16e_4_k_cu_cdc42dcd_251214cuda3std3__45__cpo6cbeginE,(_ZN40_INTERNAL_6ec0c16e_4_k_cu_cdc42dcd_251214cuda3std3__48in_placeE - _ZN40_INTERNAL_6ec0c16e_4_k_cu_cdc42dcd_251214cuda3std3__45__cpo6cbeginE)
_ZN40_INTERNAL_6ec0c16e_4_k_cu_cdc42dcd_251214cuda3std3__45__cpo6cbeginE:
	.zero		1
	.type		_ZN40_INTERNAL_6ec0c16e_4_k_cu_cdc42dcd_251214cuda3std3__48in_placeE,@object
	.size		_ZN40_INTERNAL_6ec0c16e_4_k_cu_cdc42dcd_251214cuda3std3__48in_placeE,(_ZN40_INTERNAL_6ec0c16e_4_k_cu_cdc42dcd_251214cuda3std6ranges3__45__cpo9iter_moveE - _ZN40_INTERNAL_6ec0c16e_4_k_cu_cdc42dcd_251214cuda3std3__48in_placeE)
_ZN40_INTERNAL_6ec0c16e_4_k_cu_cdc42dcd_251214cuda3std3__48in_placeE:
	.zero		1
	.type		_ZN40_INTERNAL_6ec0c16e_4_k_cu_cdc42dcd_251214cuda3std6ranges3__45__cpo9iter_moveE,@object
	.size		_ZN40_INTERNAL_6ec0c16e_4_k_cu_cdc42dcd_251214cuda3std6ranges3__45__cpo9iter_moveE,(_ZN40_INTERNAL_6ec0c16e_4_k_cu_cdc42dcd_251214cuda3std3__45__cpo5beginE - _ZN40_INTERNAL_6ec0c16e_4_k_cu_cdc42dcd_251214cuda3std6ranges3__45__cpo9iter_moveE)
_ZN40_INTERNAL_6ec0c16e_4_k_cu_cdc42dcd_251214cuda3std6ranges3__45__cpo9iter_moveE:
	.zero		1
	.type		_ZN40_INTERNAL_6ec0c16e_4_k_cu_cdc42dcd_251214cuda3std3__45__cpo5beginE,@object
	.size		_ZN40_INTERNAL_6ec0c16e_4_k_cu_cdc42dcd_251214cuda3std3__45__cpo5beginE,(_ZN40_INTERNAL_6ec0c16e_4_k_cu_cdc42dcd_251214cuda3std3__442_GLOBAL__N__6ec0c16e_4_k_cu_cdc42dcd_251216ignoreE - _ZN40_INTERNAL_6ec0c16e_4_k_cu_cdc42dcd_251214cuda3std3__45__cpo5beginE)
_ZN40_INTERNAL_6ec0c16e_4_k_cu_cdc42dcd_251214cuda3std3__45__cpo5beginE:
	.zero		1
	.type		_ZN40_INTERNAL_6ec0c16e_4_k_cu_cdc42dcd_251214cuda3std3__442_GLOBAL__N__6ec0c16e_4_k_cu_cdc42dcd_251216ignoreE,@object
	.size		_ZN40_INTERNAL_6ec0c16e_4_k_cu_cdc42dcd_251214cuda3std3__442_GLOBAL__N__6ec0c16e_4_k_cu_cdc42dcd_251216ignoreE,(_ZN40_INTERNAL_6ec0c16e_4_k_cu_cdc42dcd_251214cute7productE - _ZN40_INTERNAL_6ec0c16e_4_k_cu_cdc42dcd_251214cuda3std3__442_GLOBAL__N__6ec0c16e_4_k_cu_cdc42dcd_251216ignoreE)
_ZN40_INTERNAL_6ec0c16e_4_k_cu_cdc42dcd_251214cuda3std3__442_GLOBAL__N__6ec0c16e_4_k_cu_cdc42dcd_251216ignoreE:
	.zero		1
	.type		_ZN40_INTERNAL_6ec0c16e_4_k_cu_cdc42dcd_251214cute7productE,@object
	.size		_ZN40_INTERNAL_6ec0c16e_4_k_cu_cdc42dcd_251214cute7productE,(_ZN40_INTERNAL_6ec0c16e_4_k_cu_cdc42dcd_251214cuda3std3__45__cpo3endE - _ZN40_INTERNAL_6ec0c16e_4_k_cu_cdc42dcd_251214cute7productE)
_ZN40_INTERNAL_6ec0c16e_4_k_cu_cdc42dcd_251214cute7productE:
	.zero		1
	.type		_ZN40_INTERNAL_6ec0c16e_4_k_cu_cdc42dcd_251214cuda3std3__45__cpo3endE,@object
	.size		_ZN40_INTERNAL_6ec0c16e_4_k_cu_cdc42dcd_251214cuda3std3__45__cpo3endE,(_ZN40_INTERNAL_6ec0c16e_4_k_cu_cdc42dcd_251214cuda3std3__419piecewise_constructE - _ZN40_INTERNAL_6ec0c16e_4_k_cu_cdc42dcd_251214cuda3std3__45__cpo3endE)
_ZN40_INTERNAL_6ec0c16e_4_k_cu_cdc42dcd_251214cuda3std3__45__cpo3endE:
	.zero		1
	.type		_ZN40_INTERNAL_6ec0c16e_4_k_cu_cdc42dcd_251214cuda3std3__419piecewise_constructE,@object
	.size		_ZN40_INTERNAL_6ec0c16e_4_k_cu_cdc42dcd_251214cuda3std3__419piecewise_constructE,(_ZN40_INTERNAL_6ec0c16e_4_k_cu_cdc42dcd_251214cuda3std3__45__cpo4cendE - _ZN40_INTERNAL_6ec0c16e_4_k_cu_cdc42dcd_251214cuda3std3__419piecewise_constructE)
_ZN40_INTERNAL_6ec0c16e_4_k_cu_cdc42dcd_251214cuda3std3__419piecewise_constructE:
	.zero		1
	.type		_ZN40_INTERNAL_6ec0c16e_4_k_cu_cdc42dcd_251214cuda3std3__45__cpo4cendE,@object
	.size		_ZN40_INTERNAL_6ec0c16e_4_k_cu_cdc42dcd_251214cuda3std3__45__cpo4cendE,(_ZN40_INTERNAL_6ec0c16e_4_k_cu_cdc42dcd_251214cuda3std6ranges3__45__cpo4swapE - _ZN40_INTERNAL_6ec0c16e_4_k_cu_cdc42dcd_251214cuda3std3__45__cpo4cendE)
_ZN40_INTERNAL_6ec0c16e_4_k_cu_cdc42dcd_251214cuda3std3__45__cpo4cendE:
	.zero		1
	.type		_ZN40_INTERNAL_6ec0c16e_4_k_cu_cdc42dcd_251214cuda3std6ranges3__45__cpo4swapE,@object
	.size		_ZN40_INTERNAL_6ec0c16e_4_k_cu_cdc42dcd_251214cuda3std6ranges3__45__cpo4swapE,(.L_7 - _ZN40_INTERNAL_6ec0c16e_4_k_cu_cdc42dcd_251214cuda3std6ranges3__45__cpo4swapE)
_ZN40_INTERNAL_6ec0c16e_4_k_cu_cdc42dcd_251214cuda3std6ranges3__45__cpo4swapE:
	.zero		1
.L_7:


//--------------------- .nv.constant0._ZN7cutlass13device_kernelINS_4gemm6kernel13GemmUniversalIN4cute5tupleIJiiiiEEENS1_10collective13CollectiveMmaINS1_37MainloopSm90TmaGmmaWarpSpecializedFP8ILi7ENS5_IJNS4_1CILi1EEESB_SB_EEENS1_35KernelTmaWarpSpecializedCooperativeEEENS5_IJNSA_ILi256EEENSA_ILi128EEENSA_ILi32EEEEEENS_12float_e5m2_tENS5_IJlSB_lEEESJ_SK_NS4_8TiledMMAINS4_8MMA_AtomIJNS4_4SM904GMMA31MMA_64x128x32_F32E5M2E5M2_SS_TNILNSO_7ScaleInE1ELSQ_1EEEEEENS4_6LayoutINS5_IJNSA_ILi2EEESB_SB_EEENS5_IJSB_NSA_ILi0EEESW_EEEEENS5_IJNS4_10UnderscoreESZ_SZ_EEEEENS4_13SM90_TMA_LOADENS4_14ComposedLayoutINS4_7SwizzleILi1ELi4ELi3EEENS4_18smem_ptr_flag_bitsILi8EEENST_INS5_IJNSA_ILi8EEESH_EEENS5_IJSH_SB_EEEEEEEvNS4_8identityES12_S1C_vS1D_EENS_8epilogue10collective6detail29Sm90TmaWarpSpecializedAdapterINS1G_15DefaultEpilogueISJ_SK_SK_NS1F_6thread17LinearCombinationISJ_Li1EffLNS1K_9ScaleType4KindE0ELNS_15FloatRoundStyleE2ESJ_EENS1_15EpilogueDefaultEEEEEvvEEEEvNT_6ParamsE --------------------------
	.section	.nv.constant0._ZN7cutlass13device_kernelINS_4gemm6kernel13GemmUniversalIN4cute5tupleIJiiiiEEENS1_10collective13CollectiveMmaINS1_37MainloopSm90TmaGmmaWarpSpecializedFP8ILi7ENS5_IJNS4_1CILi1EEESB_SB_EEENS1_35KernelTmaWarpSpecializedCooperativeEEENS5_IJNSA_ILi256EEENSA_ILi128EEENSA_ILi32EEEEEENS_12float_e5m2_tENS5_IJlSB_lEEESJ_SK_NS4_8TiledMMAINS4_8MMA_AtomIJNS4_4SM904GMMA31MMA_64x128x32_F32E5M2E5M2_SS_TNILNSO_7ScaleInE1ELSQ_1EEEEEENS4_6LayoutINS5_IJNSA_ILi2EEESB_SB_EEENS5_IJSB_NSA_ILi0EEESW_EEEEENS5_IJNS4_10UnderscoreESZ_SZ_EEEEENS4_13SM90_TMA_LOADENS4_14ComposedLayoutINS4_7SwizzleILi1ELi4ELi3EEENS4_18smem_ptr_flag_bitsILi8EEENST_INS5_IJNSA_ILi8EEESH_EEENS5_IJSH_SB_EEEEEEEvNS4_8identityES12_S1C_vS1D_EENS_8epilogue10collective6detail29Sm90TmaWarpSpecializedAdapterINS1G_15DefaultEpilogueISJ_SK_SK_NS1F_6thread17LinearCombinationISJ_Li1EffLNS1K_9ScaleType4KindE0ELNS_15FloatRoundStyleE2ESJ_EENS1_15EpilogueDefaultEEEEEvvEEEEvNT_6ParamsE,"a",@progbits
	.sectionflags	@""
	.align	4
.nv.constant0._ZN7cutlass13device_kernelINS_4gemm6kernel13GemmUniversalIN4cute5tupleIJiiiiEEENS1_10collective13CollectiveMmaINS1_37MainloopSm90TmaGmmaWarpSpecializedFP8ILi7ENS5_IJNS4_1CILi1EEESB_SB_EEENS1_35KernelTmaWarpSpecializedCooperativeEEENS5_IJNSA_ILi256EEENSA_ILi128EEENSA_ILi32EEEEEENS_12float_e5m2_tENS5_IJlSB_lEEESJ_SK_NS4_8TiledMMAINS4_8MMA_AtomIJNS4_4SM904GMMA31MMA_64x128x32_F32E5M2E5M2_SS_TNILNSO_7ScaleInE1ELSQ_1EEEEEENS4_6LayoutINS5_IJNSA_ILi2EEESB_SB_EEENS5_IJSB_NSA_ILi0EEESW_EEEEENS5_IJNS4_10UnderscoreESZ_SZ_EEEEENS4_13SM90_TMA_LOADENS4_14ComposedLayoutINS4_7SwizzleILi1ELi4ELi3EEENS4_18smem_ptr_flag_bitsILi8EEENST_INS5_IJNSA_ILi8EEESH_EEENS5_IJSH_SB_EEEEEEEvNS4_8identityES12_S1C_vS1D_EENS_8epilogue10collective6detail29Sm90TmaWarpSpecializedAdapterINS1G_15DefaultEpilogueISJ_SK_SK_NS1F_6thread17LinearCombinationISJ_Li1EffLNS1K_9ScaleType4KindE0ELNS_15FloatRoundStyleE2ESJ_EENS1_15EpilogueDefaultEEEEEvvEEEEvNT_6ParamsE:
	.zero		1664


//--------------------- SYMBOLS --------------------------

	.type		.nv.reservedSmem.offset0,@object
	.size		.nv.reservedSmem.offset0,0x4
